//
// Generated by NVIDIA NVVM Compiler
//
// Compiler Build ID: CL-36424714
// Cuda compilation tools, release 13.0, V13.0.88
// Based on NVVM 20.0.0
//

.version 9.0
.target sm_100
.address_size 64

	// .globl	_Z7matmul1iPKfS0_Pf
// _ZZ7matmul3iPKfS0_PfE3s_A has been demoted
// _ZZ7matmul3iPKfS0_PfE3s_B has been demoted

.visible .entry _Z7matmul1iPKfS0_Pf(
	.param .u32 _Z7matmul1iPKfS0_Pf_param_0,
	.param .u64 .ptr .align 1 _Z7matmul1iPKfS0_Pf_param_1,
	.param .u64 .ptr .align 1 _Z7matmul1iPKfS0_Pf_param_2,
	.param .u64 .ptr .align 1 _Z7matmul1iPKfS0_Pf_param_3
)
{
	.reg .pred 	%p<10>;
	.reg .b32 	%r<81>;
	.reg .b32 	%f<69>;
	.reg .b64 	%rd<48>;

	ld.param.u32 	%r44, [_Z7matmul1iPKfS0_Pf_param_0];
	ld.param.u64 	%rd5, [_Z7matmul1iPKfS0_Pf_param_1];
	ld.param.u64 	%rd6, [_Z7matmul1iPKfS0_Pf_param_2];
	ld.param.u64 	%rd4, [_Z7matmul1iPKfS0_Pf_param_3];
	cvta.to.global.u64 	%rd1, %rd6;
	cvta.to.global.u64 	%rd2, %rd5;
	mov.u32 	%r45, %ctaid.x;
	mov.u32 	%r46, %ntid.x;
	mov.u32 	%r47, %tid.x;
	mad.lo.s32 	%r1, %r45, %r46, %r47;
	mov.u32 	%r48, %ctaid.y;
	mov.u32 	%r49, %ntid.y;
	mul.lo.s32 	%r2, %r48, %r49;
	mov.u32 	%r3, %tid.y;
	add.s32 	%r50, %r2, %r3;
	max.s32 	%r51, %r1, %r50;
	setp.ge.s32 	%p1, %r51, %r44;
	@%p1 bra 	$L__BB0_13;
	mul.lo.s32 	%r5, %r1, %r44;
	and.b32  	%r6, %r44, 7;
	setp.lt.u32 	%p2, %r44, 8;
	mov.f32 	%f68, 0f00000000;
	mov.b32 	%r79, 0;
	@%p2 bra 	$L__BB0_4;
	and.b32  	%r79, %r44, 2147483640;
	neg.s32 	%r77, %r79;
	add.s32 	%r53, %r3, %r44;
	add.s32 	%r76, %r53, %r2;
	shl.b32 	%r10, %r44, 3;
	shl.b32 	%r54, %r44, 1;
	add.s32 	%r75, %r50, %r54;
	mad.lo.s32 	%r74, %r44, 3, %r50;
	shl.b32 	%r55, %r44, 2;
	add.s32 	%r73, %r50, %r55;
	mad.lo.s32 	%r72, %r44, 5, %r50;
	mad.lo.s32 	%r71, %r44, 6, %r50;
	mad.lo.s32 	%r70, %r44, 7, %r50;
	add.s64 	%rd3, %rd2, 16;
	mov.f32 	%f68, 0f00000000;
	mov.u32 	%r68, %r5;
	mov.u32 	%r69, %r50;
$L__BB0_3:
	.pragma "nounroll";
	mul.wide.s32 	%rd7, %r68, 4;
	add.s64 	%rd8, %rd3, %rd7;
	ld.global.f32 	%f16, [%rd8+-16];
	mul.wide.u32 	%rd9, %r69, 4;
	add.s64 	%rd10, %rd1, %rd9;
	ld.global.f32 	%f17, [%rd10];
	fma.rn.f32 	%f18, %f16, %f17, %f68;
	ld.global.f32 	%f19, [%rd8+-12];
	mul.wide.u32 	%rd11, %r76, 4;
	add.s64 	%rd12, %rd1, %rd11;
	ld.global.f32 	%f20, [%rd12];
	fma.rn.f32 	%f21, %f19, %f20, %f18;
	ld.global.f32 	%f22, [%rd8+-8];
	mul.wide.u32 	%rd13, %r75, 4;
	add.s64 	%rd14, %rd1, %rd13;
	ld.global.f32 	%f23, [%rd14];
	fma.rn.f32 	%f24, %f22, %f23, %f21;
	ld.global.f32 	%f25, [%rd8+-4];
	mul.wide.u32 	%rd15, %r74, 4;
	add.s64 	%rd16, %rd1, %rd15;
	ld.global.f32 	%f26, [%rd16];
	fma.rn.f32 	%f27, %f25, %f26, %f24;
	ld.global.f32 	%f28, [%rd8];
	mul.wide.u32 	%rd17, %r73, 4;
	add.s64 	%rd18, %rd1, %rd17;
	ld.global.f32 	%f29, [%rd18];
	fma.rn.f32 	%f30, %f28, %f29, %f27;
	ld.global.f32 	%f31, [%rd8+4];
	mul.wide.u32 	%rd19, %r72, 4;
	add.s64 	%rd20, %rd1, %rd19;
	ld.global.f32 	%f32, [%rd20];
	fma.rn.f32 	%f33, %f31, %f32, %f30;
	ld.global.f32 	%f34, [%rd8+8];
	mul.wide.u32 	%rd21, %r71, 4;
	add.s64 	%rd22, %rd1, %rd21;
	ld.global.f32 	%f35, [%rd22];
	fma.rn.f32 	%f36, %f34, %f35, %f33;
	ld.global.f32 	%f37, [%rd8+12];
	mul.wide.u32 	%rd23, %r70, 4;
	add.s64 	%rd24, %rd1, %rd23;
	ld.global.f32 	%f38, [%rd24];
	fma.rn.f32 	%f68, %f37, %f38, %f36;
	add.s32 	%r77, %r77, 8;
	add.s32 	%r76, %r76, %r10;
	add.s32 	%r75, %r75, %r10;
	add.s32 	%r74, %r74, %r10;
	add.s32 	%r73, %r73, %r10;
	add.s32 	%r72, %r72, %r10;
	add.s32 	%r71, %r71, %r10;
	add.s32 	%r70, %r70, %r10;
	add.s32 	%r69, %r69, %r10;
	add.s32 	%r68, %r68, 8;
	setp.ne.s32 	%p3, %r77, 0;
	@%p3 bra 	$L__BB0_3;
$L__BB0_4:
	setp.eq.s32 	%p4, %r6, 0;
	@%p4 bra 	$L__BB0_12;
	and.b32  	%r38, %r44, 3;
	setp.lt.u32 	%p5, %r6, 4;
	@%p5 bra 	$L__BB0_7;
	add.s32 	%r56, %r79, %r5;
	mul.wide.s32 	%rd25, %r56, 4;
	add.s64 	%rd26, %rd2, %rd25;
	ld.global.f32 	%f40, [%rd26];
	mad.lo.s32 	%r57, %r79, %r44, %r50;
	mul.wide.u32 	%rd27, %r57, 4;
	add.s64 	%rd28, %rd1, %rd27;
	ld.global.f32 	%f41, [%rd28];
	fma.rn.f32 	%f42, %f40, %f41, %f68;
	ld.global.f32 	%f43, [%rd26+4];
	add.s32 	%r58, %r57, %r44;
	mul.wide.u32 	%rd29, %r58, 4;
	add.s64 	%rd30, %rd1, %rd29;
	ld.global.f32 	%f44, [%rd30];
	fma.rn.f32 	%f45, %f43, %f44, %f42;
	ld.global.f32 	%f46, [%rd26+8];
	add.s32 	%r59, %r58, %r44;
	mul.wide.u32 	%rd31, %r59, 4;
	add.s64 	%rd32, %rd1, %rd31;
	ld.global.f32 	%f47, [%rd32];
	fma.rn.f32 	%f48, %f46, %f47, %f45;
	ld.global.f32 	%f49, [%rd26+12];
	add.s32 	%r60, %r59, %r44;
	mul.wide.u32 	%rd33, %r60, 4;
	add.s64 	%rd34, %rd1, %rd33;
	ld.global.f32 	%f50, [%rd34];
	fma.rn.f32 	%f68, %f49, %f50, %f48;
	add.s32 	%r79, %r79, 4;
$L__BB0_7:
	setp.eq.s32 	%p6, %r38, 0;
	@%p6 bra 	$L__BB0_12;
	setp.eq.s32 	%p7, %r38, 1;
	@%p7 bra 	$L__BB0_10;
	add.s32 	%r61, %r79, %r5;
	mul.wide.s32 	%rd35, %r61, 4;
	add.s64 	%rd36, %rd2, %rd35;
	ld.global.f32 	%f52, [%rd36];
	mad.lo.s32 	%r62, %r79, %r44, %r50;
	mul.wide.u32 	%rd37, %r62, 4;
	add.s64 	%rd38, %rd1, %rd37;
	ld.global.f32 	%f53, [%rd38];
	fma.rn.f32 	%f54, %f52, %f53, %f68;
	ld.global.f32 	%f55, [%rd36+4];
	add.s32 	%r63, %r62, %r44;
	mul.wide.u32 	%rd39, %r63, 4;
	add.s64 	%rd40, %rd1, %rd39;
	ld.global.f32 	%f56, [%rd40];
	fma.rn.f32 	%f68, %f55, %f56, %f54;
	add.s32 	%r79, %r79, 2;
$L__BB0_10:
	and.b32  	%r64, %r44, 1;
	setp.eq.b32 	%p8, %r64, 1;
	not.pred 	%p9, %p8;
	@%p9 bra 	$L__BB0_12;
	add.s32 	%r65, %r79, %r5;
	mul.wide.s32 	%rd41, %r65, 4;
	add.s64 	%rd42, %rd2, %rd41;
	ld.global.f32 	%f57, [%rd42];
	mad.lo.s32 	%r66, %r79, %r44, %r50;
	mul.wide.u32 	%rd43, %r66, 4;
	add.s64 	%rd44, %rd1, %rd43;
	ld.global.f32 	%f58, [%rd44];
	fma.rn.f32 	%f68, %f57, %f58, %f68;
$L__BB0_12:
	add.s32 	%r67, %r5, %r50;
	cvta.to.global.u64 	%rd45, %rd4;
	mul.wide.s32 	%rd46, %r67, 4;
	add.s64 	%rd47, %rd45, %rd46;
	ld.global.f32 	%f59, [%rd47];
	add.f32 	%f60, %f68, %f59;
	st.global.f32 	[%rd47], %f60;
$L__BB0_13:
	ret;

}
	// .globl	_Z7matmul2iPKfS0_Pf
.visible .entry _Z7matmul2iPKfS0_Pf(
	.param .u32 _Z7matmul2iPKfS0_Pf_param_0,
	.param .u64 .ptr .align 1 _Z7matmul2iPKfS0_Pf_param_1,
	.param .u64 .ptr .align 1 _Z7matmul2iPKfS0_Pf_param_2,
	.param .u64 .ptr .align 1 _Z7matmul2iPKfS0_Pf_param_3
)
{
	.reg .pred 	%p<10>;
	.reg .b32 	%r<40>;
	.reg .b32 	%f<69>;
	.reg .b64 	%rd<67>;

	ld.param.u32 	%r18, [_Z7matmul2iPKfS0_Pf_param_0];
	ld.param.u64 	%rd14, [_Z7matmul2iPKfS0_Pf_param_1];
	ld.param.u64 	%rd15, [_Z7matmul2iPKfS0_Pf_param_2];
	cvta.to.global.u64 	%rd1, %rd15;
	cvta.to.global.u64 	%rd2, %rd14;
	mov.u32 	%r19, %ctaid.x;
	mov.u32 	%r20, %ntid.x;
	mov.u32 	%r21, %tid.x;
	mad.lo.s32 	%r1, %r19, %r20, %r21;
	mov.u32 	%r22, %ctaid.y;
	mov.u32 	%r23, %ntid.y;
	mov.u32 	%r24, %tid.y;
	mad.lo.s32 	%r2, %r22, %r23, %r24;
	max.s32 	%r25, %r2, %r1;
	setp.ge.s32 	%p1, %r25, %r18;
	@%p1 bra 	$L__BB1_13;
	mul.lo.s32 	%r3, %r2, %r18;
	and.b32  	%r4, %r18, 7;
	setp.lt.u32 	%p2, %r18, 8;
	mov.f32 	%f68, 0f00000000;
	mov.b32 	%r38, 0;
	@%p2 bra 	$L__BB1_4;
	and.b32  	%r38, %r18, 2147483640;
	neg.s32 	%r36, %r38;
	mul.wide.s32 	%rd16, %r18, 4;
	add.s64 	%rd3, %rd1, %rd16;
	shl.b32 	%r7, %r18, 3;
	mul.wide.s32 	%rd17, %r18, 8;
	add.s64 	%rd4, %rd1, %rd17;
	mul.wide.s32 	%rd18, %r18, 12;
	add.s64 	%rd5, %rd1, %rd18;
	mul.wide.s32 	%rd19, %r18, 16;
	add.s64 	%rd6, %rd1, %rd19;
	mul.wide.s32 	%rd20, %r18, 20;
	add.s64 	%rd7, %rd1, %rd20;
	mul.wide.s32 	%rd21, %r18, 24;
	add.s64 	%rd8, %rd1, %rd21;
	mul.wide.s32 	%rd22, %r18, 28;
	add.s64 	%rd9, %rd1, %rd22;
	mul.wide.u32 	%rd23, %r3, 4;
	add.s64 	%rd24, %rd23, %rd2;
	add.s64 	%rd66, %rd24, 16;
	mov.f32 	%f68, 0f00000000;
	mov.u32 	%r35, %r1;
$L__BB1_3:
	.pragma "nounroll";
	mul.wide.s32 	%rd25, %r35, 4;
	add.s64 	%rd26, %rd3, %rd25;
	add.s64 	%rd27, %rd4, %rd25;
	add.s64 	%rd28, %rd5, %rd25;
	add.s64 	%rd29, %rd6, %rd25;
	add.s64 	%rd30, %rd7, %rd25;
	add.s64 	%rd31, %rd8, %rd25;
	add.s64 	%rd32, %rd9, %rd25;
	add.s64 	%rd33, %rd1, %rd25;
	ld.global.f32 	%f16, [%rd66+-16];
	ld.global.f32 	%f17, [%rd33];
	fma.rn.f32 	%f18, %f16, %f17, %f68;
	ld.global.f32 	%f19, [%rd66+-12];
	ld.global.f32 	%f20, [%rd26];
	fma.rn.f32 	%f21, %f19, %f20, %f18;
	ld.global.f32 	%f22, [%rd66+-8];
	ld.global.f32 	%f23, [%rd27];
	fma.rn.f32 	%f24, %f22, %f23, %f21;
	ld.global.f32 	%f25, [%rd66+-4];
	ld.global.f32 	%f26, [%rd28];
	fma.rn.f32 	%f27, %f25, %f26, %f24;
	ld.global.f32 	%f28, [%rd66];
	ld.global.f32 	%f29, [%rd29];
	fma.rn.f32 	%f30, %f28, %f29, %f27;
	ld.global.f32 	%f31, [%rd66+4];
	ld.global.f32 	%f32, [%rd30];
	fma.rn.f32 	%f33, %f31, %f32, %f30;
	ld.global.f32 	%f34, [%rd66+8];
	ld.global.f32 	%f35, [%rd31];
	fma.rn.f32 	%f36, %f34, %f35, %f33;
	ld.global.f32 	%f37, [%rd66+12];
	ld.global.f32 	%f38, [%rd32];
	fma.rn.f32 	%f68, %f37, %f38, %f36;
	add.s32 	%r36, %r36, 8;
	add.s32 	%r35, %r35, %r7;
	add.s64 	%rd66, %rd66, 32;
	setp.ne.s32 	%p3, %r36, 0;
	@%p3 bra 	$L__BB1_3;
$L__BB1_4:
	setp.eq.s32 	%p4, %r4, 0;
	@%p4 bra 	$L__BB1_12;
	and.b32  	%r13, %r18, 3;
	setp.lt.u32 	%p5, %r4, 4;
	@%p5 bra 	$L__BB1_7;
	add.s32 	%r27, %r38, %r3;
	mul.wide.u32 	%rd34, %r27, 4;
	add.s64 	%rd35, %rd2, %rd34;
	ld.global.f32 	%f40, [%rd35];
	mad.lo.s32 	%r28, %r38, %r18, %r1;
	mul.wide.s32 	%rd36, %r28, 4;
	add.s64 	%rd37, %rd1, %rd36;
	ld.global.f32 	%f41, [%rd37];
	fma.rn.f32 	%f42, %f40, %f41, %f68;
	cvt.u64.u32 	%rd38, %r3;
	cvt.u64.u32 	%rd39, %r38;
	add.s64 	%rd40, %rd39, %rd38;
	shl.b64 	%rd41, %rd40, 2;
	add.s64 	%rd42, %rd2, %rd41;
	ld.global.f32 	%f43, [%rd42+4];
	mul.wide.s32 	%rd43, %r18, 4;
	add.s64 	%rd44, %rd37, %rd43;
	ld.global.f32 	%f44, [%rd44];
	fma.rn.f32 	%f45, %f43, %f44, %f42;
	ld.global.f32 	%f46, [%rd42+8];
	add.s64 	%rd45, %rd44, %rd43;
	ld.global.f32 	%f47, [%rd45];
	fma.rn.f32 	%f48, %f46, %f47, %f45;
	ld.global.f32 	%f49, [%rd42+12];
	add.s64 	%rd46, %rd45, %rd43;
	ld.global.f32 	%f50, [%rd46];
	fma.rn.f32 	%f68, %f49, %f50, %f48;
	add.s32 	%r38, %r38, 4;
$L__BB1_7:
	setp.eq.s32 	%p6, %r13, 0;
	@%p6 bra 	$L__BB1_12;
	setp.eq.s32 	%p7, %r13, 1;
	@%p7 bra 	$L__BB1_10;
	add.s32 	%r29, %r38, %r3;
	mul.wide.u32 	%rd47, %r29, 4;
	add.s64 	%rd48, %rd2, %rd47;
	ld.global.f32 	%f52, [%rd48];
	mad.lo.s32 	%r30, %r38, %r18, %r1;
	mul.wide.s32 	%rd49, %r30, 4;
	add.s64 	%rd50, %rd1, %rd49;
	ld.global.f32 	%f53, [%rd50];
	fma.rn.f32 	%f54, %f52, %f53, %f68;
	cvt.u64.u32 	%rd51, %r3;
	cvt.u64.u32 	%rd52, %r38;
	add.s64 	%rd53, %rd52, %rd51;
	shl.b64 	%rd54, %rd53, 2;
	add.s64 	%rd55, %rd2, %rd54;
	ld.global.f32 	%f55, [%rd55+4];
	mul.wide.s32 	%rd56, %r18, 4;
	add.s64 	%rd57, %rd50, %rd56;
	ld.global.f32 	%f56, [%rd57];
	fma.rn.f32 	%f68, %f55, %f56, %f54;
	add.s32 	%r38, %r38, 2;
$L__BB1_10:
	and.b32  	%r31, %r18, 1;
	setp.eq.b32 	%p8, %r31, 1;
	not.pred 	%p9, %p8;
	@%p9 bra 	$L__BB1_12;
	add.s32 	%r32, %r38, %r3;
	mul.wide.u32 	%rd58, %r32, 4;
	add.s64 	%rd59, %rd2, %rd58;
	ld.global.f32 	%f57, [%rd59];
	mad.lo.s32 	%r33, %r38, %r18, %r1;
	mul.wide.s32 	%rd60, %r33, 4;
	add.s64 	%rd61, %rd1, %rd60;
	ld.global.f32 	%f58, [%rd61];
	fma.rn.f32 	%f68, %f57, %f58, %f68;
$L__BB1_12:
	ld.param.u64 	%rd65, [_Z7matmul2iPKfS0_Pf_param_3];
	add.s32 	%r34, %r3, %r1;
	cvta.to.global.u64 	%rd62, %rd65;
	mul.wide.s32 	%rd63, %r34, 4;
	add.s64 	%rd64, %rd62, %rd63;
	ld.global.f32 	%f59, [%rd64];
	add.f32 	%f60, %f68, %f59;
	st.global.f32 	[%rd64], %f60;
$L__BB1_13:
	ret;

}
	// .globl	_Z7matmul3iPKfS0_Pf
.visible .entry _Z7matmul3iPKfS0_Pf(
	.param .u32 _Z7matmul3iPKfS0_Pf_param_0,
	.param .u64 .ptr .align 1 _Z7matmul3iPKfS0_Pf_param_1,
	.param .u64 .ptr .align 1 _Z7matmul3iPKfS0_Pf_param_2,
	.param .u64 .ptr .align 1 _Z7matmul3iPKfS0_Pf_param_3
)
{
	.reg .pred 	%p<3>;
	.reg .b32 	%r<30>;
	.reg .b32 	%f<107>;
	.reg .b64 	%rd<26>;
	// demoted variable
	.shared .align 4 .b8 _ZZ7matmul3iPKfS0_PfE3s_A[4096];
	// demoted variable
	.shared .align 4 .b8 _ZZ7matmul3iPKfS0_PfE3s_B[4096];
	ld.param.u32 	%r12, [_Z7matmul3iPKfS0_Pf_param_0];
	ld.param.u64 	%rd8, [_Z7matmul3iPKfS0_Pf_param_1];
	ld.param.u64 	%rd9, [_Z7matmul3iPKfS0_Pf_param_2];
	ld.param.u64 	%rd10, [_Z7matmul3iPKfS0_Pf_param_3];
	mov.u32 	%r13, %ctaid.x;
	mov.u32 	%r1, %ctaid.y;
	mov.u32 	%r2, %tid.x;
	and.b32  	%r3, %r2, 31;
	shr.u32 	%r4, %r2, 5;
	mul.lo.s32 	%r14, %r13, %r12;
	shl.b32 	%r5, %r14, 5;
	setp.lt.s32 	%p1, %r12, 1;
	mov.f32 	%f106, 0f00000000;
	@%p1 bra 	$L__BB2_3;
	mad.lo.s32 	%r16, %r12, %r4, %r3;
	and.b32  	%r17, %r2, 992;
	or.b32  	%r18, %r17, %r3;
	shl.b32 	%r19, %r18, 2;
	mov.u32 	%r20, _ZZ7matmul3iPKfS0_PfE3s_A;
	add.s32 	%r6, %r20, %r19;
	mov.u32 	%r21, _ZZ7matmul3iPKfS0_PfE3s_B;
	add.s32 	%r7, %r21, %r19;
	shl.b32 	%r22, %r12, 5;
	shl.b32 	%r23, %r2, 2;
	and.b32  	%r24, %r23, 3968;
	add.s32 	%r8, %r20, %r24;
	shl.b32 	%r25, %r3, 2;
	add.s32 	%r9, %r21, %r25;
	mul.wide.s32 	%rd11, %r5, 4;
	mul.wide.u32 	%rd12, %r16, 4;
	add.s64 	%rd13, %rd11, %rd12;
	cvta.to.global.u64 	%rd14, %rd8;
	add.s64 	%rd25, %rd14, %rd13;
	mul.wide.u32 	%rd15, %r1, 128;
	add.s64 	%rd16, %rd15, %rd12;
	cvta.to.global.u64 	%rd17, %rd9;
	add.s64 	%rd24, %rd17, %rd16;
	mul.wide.u32 	%rd3, %r22, 4;
	mov.f32 	%f106, 0f00000000;
	mov.b32 	%r29, 0;
$L__BB2_2:
	ld.global.f32 	%f6, [%rd25];
	st.shared.f32 	[%r6], %f6;
	ld.global.f32 	%f7, [%rd24];
	st.shared.f32 	[%r7], %f7;
	bar.sync 	0;
	ld.shared.f32 	%f8, [%r8];
	ld.shared.f32 	%f9, [%r9];
	fma.rn.f32 	%f10, %f8, %f9, %f106;
	ld.shared.f32 	%f11, [%r8+4];
	ld.shared.f32 	%f12, [%r9+128];
	fma.rn.f32 	%f13, %f11, %f12, %f10;
	ld.shared.f32 	%f14, [%r8+8];
	ld.shared.f32 	%f15, [%r9+256];
	fma.rn.f32 	%f16, %f14, %f15, %f13;
	ld.shared.f32 	%f17, [%r8+12];
	ld.shared.f32 	%f18, [%r9+384];
	fma.rn.f32 	%f19, %f17, %f18, %f16;
	ld.shared.f32 	%f20, [%r8+16];
	ld.shared.f32 	%f21, [%r9+512];
	fma.rn.f32 	%f22, %f20, %f21, %f19;
	ld.shared.f32 	%f23, [%r8+20];
	ld.shared.f32 	%f24, [%r9+640];
	fma.rn.f32 	%f25, %f23, %f24, %f22;
	ld.shared.f32 	%f26, [%r8+24];
	ld.shared.f32 	%f27, [%r9+768];
	fma.rn.f32 	%f28, %f26, %f27, %f25;
	ld.shared.f32 	%f29, [%r8+28];
	ld.shared.f32 	%f30, [%r9+896];
	fma.rn.f32 	%f31, %f29, %f30, %f28;
	ld.shared.f32 	%f32, [%r8+32];
	ld.shared.f32 	%f33, [%r9+1024];
	fma.rn.f32 	%f34, %f32, %f33, %f31;
	ld.shared.f32 	%f35, [%r8+36];
	ld.shared.f32 	%f36, [%r9+1152];
	fma.rn.f32 	%f37, %f35, %f36, %f34;
	ld.shared.f32 	%f38, [%r8+40];
	ld.shared.f32 	%f39, [%r9+1280];
	fma.rn.f32 	%f40, %f38, %f39, %f37;
	ld.shared.f32 	%f41, [%r8+44];
	ld.shared.f32 	%f42, [%r9+1408];
	fma.rn.f32 	%f43, %f41, %f42, %f40;
	ld.shared.f32 	%f44, [%r8+48];
	ld.shared.f32 	%f45, [%r9+1536];
	fma.rn.f32 	%f46, %f44, %f45, %f43;
	ld.shared.f32 	%f47, [%r8+52];
	ld.shared.f32 	%f48, [%r9+1664];
	fma.rn.f32 	%f49, %f47, %f48, %f46;
	ld.shared.f32 	%f50, [%r8+56];
	ld.shared.f32 	%f51, [%r9+1792];
	fma.rn.f32 	%f52, %f50, %f51, %f49;
	ld.shared.f32 	%f53, [%r8+60];
	ld.shared.f32 	%f54, [%r9+1920];
	fma.rn.f32 	%f55, %f53, %f54, %f52;
	ld.shared.f32 	%f56, [%r8+64];
	ld.shared.f32 	%f57, [%r9+2048];
	fma.rn.f32 	%f58, %f56, %f57, %f55;
	ld.shared.f32 	%f59, [%r8+68];
	ld.shared.f32 	%f60, [%r9+2176];
	fma.rn.f32 	%f61, %f59, %f60, %f58;
	ld.shared.f32 	%f62, [%r8+72];
	ld.shared.f32 	%f63, [%r9+2304];
	fma.rn.f32 	%f64, %f62, %f63, %f61;
	ld.shared.f32 	%f65, [%r8+76];
	ld.shared.f32 	%f66, [%r9+2432];
	fma.rn.f32 	%f67, %f65, %f66, %f64;
	ld.shared.f32 	%f68, [%r8+80];
	ld.shared.f32 	%f69, [%r9+2560];
	fma.rn.f32 	%f70, %f68, %f69, %f67;
	ld.shared.f32 	%f71, [%r8+84];
	ld.shared.f32 	%f72, [%r9+2688];
	fma.rn.f32 	%f73, %f71, %f72, %f70;
	ld.shared.f32 	%f74, [%r8+88];
	ld.shared.f32 	%f75, [%r9+2816];
	fma.rn.f32 	%f76, %f74, %f75, %f73;
	ld.shared.f32 	%f77, [%r8+92];
	ld.shared.f32 	%f78, [%r9+2944];
	fma.rn.f32 	%f79, %f77, %f78, %f76;
	ld.shared.f32 	%f80, [%r8+96];
	ld.shared.f32 	%f81, [%r9+3072];
	fma.rn.f32 	%f82, %f80, %f81, %f79;
	ld.shared.f32 	%f83, [%r8+100];
	ld.shared.f32 	%f84, [%r9+3200];
	fma.rn.f32 	%f85, %f83, %f84, %f82;
	ld.shared.f32 	%f86, [%r8+104];
	ld.shared.f32 	%f87, [%r9+3328];
	fma.rn.f32 	%f88, %f86, %f87, %f85;
	ld.shared.f32 	%f89, [%r8+108];
	ld.shared.f32 	%f90, [%r9+3456];
	fma.rn.f32 	%f91, %f89, %f90, %f88;
	ld.shared.f32 	%f92, [%r8+112];
	ld.shared.f32 	%f93, [%r9+3584];
	fma.rn.f32 	%f94, %f92, %f93, %f91;
	ld.shared.f32 	%f95, [%r8+116];
	ld.shared.f32 	%f96, [%r9+3712];
	fma.rn.f32 	%f97, %f95, %f96, %f94;
	ld.shared.f32 	%f98, [%r8+120];
	ld.shared.f32 	%f99, [%r9+3840];
	fma.rn.f32 	%f100, %f98, %f99, %f97;
	ld.shared.f32 	%f101, [%r8+124];
	ld.shared.f32 	%f102, [%r9+3968];
	fma.rn.f32 	%f106, %f101, %f102, %f100;
	bar.sync 	0;
	add.s32 	%r29, %r29, 32;
	add.s64 	%rd25, %rd25, 128;
	add.s64 	%rd24, %rd24, %rd3;
	setp.lt.s32 	%p2, %r29, %r12;
	@%p2 bra 	$L__BB2_2;
$L__BB2_3:
	cvta.to.global.u64 	%rd18, %rd10;
	shl.b32 	%r26, %r1, 5;
	add.s32 	%r27, %r5, %r26;
	cvt.s64.s32 	%rd19, %r27;
	mad.lo.s32 	%r28, %r12, %r4, %r3;
	cvt.s64.s32 	%rd20, %r28;
	add.s64 	%rd21, %rd19, %rd20;
	shl.b64 	%rd22, %rd21, 2;
	add.s64 	%rd23, %rd18, %rd22;
	ld.global.f32 	%f103, [%rd23];
	add.f32 	%f104, %f106, %f103;
	st.global.f32 	[%rd23], %f104;
	ret;

}


// ===== COMPILED SASS (sm_100) =====

	.target	sm_100

	.elftype	@"ET_EXEC"


//--------------------- .note.nv.tkinfo           --------------------------
	.section	.note.nv.tkinfo,"",@"SHT_NOTE"
	.sectionflags	@"SHF_NOTE_NV_TKINFO"
	.tkinfo
        /*0018*/ 	.word	0x00000002
        /*0030*/ 	.string	""
        /*0030*/ 	.string	"ptxas"
        /*0030*/ 	.string	"Cuda compilation tools, release 13.0, V13.0.88"
        /*0030*/ 	.string	"Build cuda_13.0.r13.0/compiler.36424714_0"
        /*0030*/ 	.string	"-arch sm_100 -m 64 "



//--------------------- .note.nv.cuinfo           --------------------------
	.section	.note.nv.cuinfo,"",@"SHT_NOTE"
	.sectionflags	@"SHF_NOTE_NV_CUINFO"
        /*0018*/ 	.short	0x0002
        /*001a*/ 	.short	0x0064
        /*001c*/ 	.short	0x0082
	.zero		2


//--------------------- .nv.info                  --------------------------
	.section	.nv.info,"",@"SHT_CUDA_INFO"
	.align	4


	//----- nvinfo : EIATTR_REGCOUNT
	.align		4
        /*0000*/ 	.byte	0x04, 0x2f
        /*0002*/ 	.short	(.L_1 - .L_0)
	.align		4
.L_0:
        /*0004*/ 	.word	index@(_Z7matmul1iPKfS0_Pf)
        /*0008*/ 	.word	0x00000020


	//----- nvinfo : EIATTR_FRAME_SIZE
	.align		4
.L_1:
        /*000c*/ 	.byte	0x04, 0x11
        /*000e*/ 	.short	(.L_3 - .L_2)
	.align		4
.L_2:
        /*0010*/ 	.word	index@(_Z7matmul1iPKfS0_Pf)
        /*0014*/ 	.word	0x00000000


	//----- nvinfo : EIATTR_REGCOUNT
	.align		4
.L_3:
        /*0018*/ 	.byte	0x04, 0x2f
        /*001a*/ 	.short	(.L_5 - .L_4)
	.align		4
.L_4:
        /*001c*/ 	.word	index@(_Z7matmul2iPKfS0_Pf)
        /*0020*/ 	.word	0x0000001e


	//----- nvinfo : EIATTR_FRAME_SIZE
	.align		4
.L_5:
        /*0024*/ 	.byte	0x04, 0x11
        /*0026*/ 	.short	(.L_7 - .L_6)
	.align		4
.L_6:
        /*0028*/ 	.word	index@(_Z7matmul2iPKfS0_Pf)
        /*002c*/ 	.word	0x00000000


	//----- nvinfo : EIATTR_REGCOUNT
	.align		4
.L_7:
        /*0030*/ 	.byte	0x04, 0x2f
        /*0032*/ 	.short	(.L_9 - .L_8)
	.align		4
.L_8:
        /*0034*/ 	.word	index@(_Z7matmul3iPKfS0_Pf)
        /*0038*/ 	.word	0x00000020


	//----- nvinfo : EIATTR_FRAME_SIZE
	.align		4
.L_9:
        /*003c*/ 	.byte	0x04, 0x11
        /*003e*/ 	.short	(.L_11 - .L_10)
	.align		4
.L_10:
        /*0040*/ 	.word	index@(_Z7matmul3iPKfS0_Pf)
        /*0044*/ 	.word	0x00000000


	//----- nvinfo : EIATTR_MIN_STACK_SIZE
	.align		4
.L_11:
        /*0048*/ 	.byte	0x04, 0x12
        /*004a*/ 	.short	(.L_13 - .L_12)
	.align		4
.L_12:
        /*004c*/ 	.word	index@(_Z7matmul3iPKfS0_Pf)
        /*0050*/ 	.word	0x00000000


	//----- nvinfo : EIATTR_MIN_STACK_SIZE
	.align		4
.L_13:
        /*0054*/ 	.byte	0x04, 0x12
        /*0056*/ 	.short	(.L_15 - .L_14)
	.align		4
.L_14:
        /*0058*/ 	.word	index@(_Z7matmul2iPKfS0_Pf)
        /*005c*/ 	.word	0x00000000


	//----- nvinfo : EIATTR_MIN_STACK_SIZE
	.align		4
.L_15:
        /*0060*/ 	.byte	0x04, 0x12
        /*0062*/ 	.short	(.L_17 - .L_16)
	.align		4
.L_16:
        /*0064*/ 	.word	index@(_Z7matmul1iPKfS0_Pf)
        /*0068*/ 	.word	0x00000000
.L_17:


//--------------------- .nv.compat                --------------------------
	.section	.nv.compat,"",@"SHT_CUDA_COMPAT_INFO"
	.align	4
        /*0000*/ 	.byte	0x02, 0x09, 0x00, 0x00, 0x02, 0x02, 0x01, 0x00, 0x02, 0x05, 0x05, 0x00, 0x03, 0x07, 0x01, 0x01
        /*0010*/ 	.byte	0x02, 0x03, 0x00, 0x00, 0x02, 0x06, 0x01, 0x00, 0x04, 0x0b, 0x08, 0x00, 0x09, 0x00, 0x00, 0x00
        /*0020*/ 	.byte	0x00, 0x00, 0x00, 0x00


//--------------------- .nv.info._Z7matmul3iPKfS0_Pf --------------------------
	.section	.nv.info._Z7matmul3iPKfS0_Pf,"",@"SHT_CUDA_INFO"
	.sectionflags	@""
	.align	4


	//----- nvinfo : EIATTR_CUDA_API_VERSION
	.align		4
        /*0000*/ 	.byte	0x04, 0x37
        /*0002*/ 	.short	(.L_19 - .L_18)
.L_18:
        /*0004*/ 	.word	0x00000082


	//----- nvinfo : EIATTR_KPARAM_INFO
	.align		4
.L_19:
        /*0008*/ 	.byte	0x04, 0x17
        /*000a*/ 	.short	(.L_21 - .L_20)
.L_20:
        /*000c*/ 	.word	0x00000000
        /*0010*/ 	.short	0x0003
        /*0012*/ 	.short	0x0018
        /*0014*/ 	.byte	0x00, 0xf5, 0x21, 0x00


	//----- nvinfo : EIATTR_KPARAM_INFO
	.align		4
.L_21:
        /*0018*/ 	.byte	0x04, 0x17
        /*001a*/ 	.short	(.L_23 - .L_22)
.L_22:
        /*001c*/ 	.word	0x00000000
        /*0020*/ 	.short	0x0002
        /*0022*/ 	.short	0x0010
        /*0024*/ 	.byte	0x00, 0xf5, 0x21, 0x00


	//----- nvinfo : EIATTR_KPARAM_INFO
	.align		4
.L_23:
        /*0028*/ 	.byte	0x04, 0x17
        /*002a*/ 	.short	(.L_25 - .L_24)
.L_24:
        /*002c*/ 	.word	0x00000000
        /*0030*/ 	.short	0x0001
        /*0032*/ 	.short	0x0008
        /*0034*/ 	.byte	0x00, 0xf5, 0x21, 0x00


	//----- nvinfo : EIATTR_KPARAM_INFO
	.align		4
.L_25:
        /*0038*/ 	.byte	0x04, 0x17
        /*003a*/ 	.short	(.L_27 - .L_26)
.L_26:
        /*003c*/ 	.word	0x00000000
        /*0040*/ 	.short	0x0000
        /*0042*/ 	.short	0x0000
        /*0044*/ 	.byte	0x00, 0xf0, 0x11, 0x00


	//----- nvinfo : EIATTR_SPARSE_MMA_MASK
	.align		4
.L_27:
        /*0048*/ 	.byte	0x03, 0x50
        /*004a*/ 	.short	0x0000


	//----- nvinfo : EIATTR_MAXREG_COUNT
	.align		4
        /*004c*/ 	.byte	0x03, 0x1b
        /*004e*/ 	.short	0x00ff


	//----- nvinfo : EIATTR_NUM_BARRIERS
	.align		4
        /*0050*/ 	.byte	0x02, 0x4c
        /*0052*/ 	.byte	0x01
	.zero		1


	//----- nvinfo : EIATTR_MERCURY_ISA_VERSION
	.align		4
        /*0054*/ 	.byte	0x03, 0x5f
        /*0056*/ 	.short	0x0101


	//----- nvinfo : EIATTR_VRC_CTA_INIT_COUNT
	.align		4
        /*0058*/ 	.byte	0x02, 0x4a
	.zero		1
	.zero		1


	//----- nvinfo : EIATTR_EXIT_INSTR_OFFSETS
	.align		4
        /*005c*/ 	.byte	0x04, 0x1c
        /*005e*/ 	.short	(.L_29 - .L_28)


	//   ....[0]....
.L_28:
        /*0060*/ 	.word	0x00000870


	//----- nvinfo : EIATTR_CBANK_PARAM_SIZE
	.align		4
.L_29:
        /*0064*/ 	.byte	0x03, 0x19
        /*0066*/ 	.short	0x0020


	//----- nvinfo : EIATTR_PARAM_CBANK
	.align		4
        /*0068*/ 	.byte	0x04, 0x0a
        /*006a*/ 	.short	(.L_31 - .L_30)
	.align		4
.L_30:
        /*006c*/ 	.word	index@(.nv.constant0._Z7matmul3iPKfS0_Pf)
        /*0070*/ 	.short	0x0380
        /*0072*/ 	.short	0x0020


	//----- nvinfo : EIATTR_SW_WAR
	.align		4
.L_31:
        /*0074*/ 	.byte	0x04, 0x36
        /*0076*/ 	.short	(.L_33 - .L_32)
.L_32:
        /*0078*/ 	.word	0x00000008
.L_33:


//--------------------- .nv.info._Z7matmul2iPKfS0_Pf --------------------------
	.section	.nv.info._Z7matmul2iPKfS0_Pf,"",@"SHT_CUDA_INFO"
	.sectionflags	@""
	.align	4


	//----- nvinfo : EIATTR_CUDA_API_VERSION
	.align		4
        /*0000*/ 	.byte	0x04, 0x37
        /*0002*/ 	.short	(.L_35 - .L_34)
.L_34:
        /*0004*/ 	.word	0x00000082


	//----- nvinfo : EIATTR_KPARAM_INFO
	.align		4
.L_35:
        /*0008*/ 	.byte	0x04, 0x17
        /*000a*/ 	.short	(.L_37 - .L_36)
.L_36:
        /*000c*/ 	.word	0x00000000
        /*0010*/ 	.short	0x0003
        /*0012*/ 	.short	0x0018
        /*0014*/ 	.byte	0x00, 0xf5, 0x21, 0x00


	//----- nvinfo : EIATTR_KPARAM_INFO
	.align		4
.L_37:
        /*0018*/ 	.byte	0x04, 0x17
        /*001a*/ 	.short	(.L_39 - .L_38)
.L_38:
        /*001c*/ 	.word	0x00000000
        /*0020*/ 	.short	0x0002
        /*0022*/ 	.short	0x0010
        /*0024*/ 	.byte	0x00, 0xf5, 0x21, 0x00


	//----- nvinfo : EIATTR_KPARAM_INFO
	.align		4
.L_39:
        /*0028*/ 	.byte	0x04, 0x17
        /*002a*/ 	.short	(.L_41 - .L_40)
.L_40:
        /*002c*/ 	.word	0x00000000
        /*0030*/ 	.short	0x0001
        /*0032*/ 	.short	0x0008
        /*0034*/ 	.byte	0x00, 0xf5, 0x21, 0x00


	//----- nvinfo : EIATTR_KPARAM_INFO
	.align		4
.L_41:
        /*0038*/ 	.byte	0x04, 0x17
        /*003a*/ 	.short	(.L_43 - .L_42)
.L_42:
        /*003c*/ 	.word	0x00000000
        /*0040*/ 	.short	0x0000
        /*0042*/ 	.short	0x0000
        /*0044*/ 	.byte	0x00, 0xf0, 0x11, 0x00


	//----- nvinfo : EIATTR_SPARSE_MMA_MASK
	.align		4
.L_43:
        /*0048*/ 	.byte	0x03, 0x50
        /*004a*/ 	.short	0x0000


	//----- nvinfo : EIATTR_MAXREG_COUNT
	.align		4
        /*004c*/ 	.byte	0x03, 0x1b
        /*004e*/ 	.short	0x00ff


	//----- nvinfo : EIATTR_MERCURY_ISA_VERSION
	.align		4
        /*0050*/ 	.byte	0x03, 0x5f
        /*0052*/ 	.short	0x0101


	//----- nvinfo : EIATTR_VRC_CTA_INIT_COUNT
	.align		4
        /*0054*/ 	.byte	0x02, 0x4a
	.zero		1
	.zero		1


	//----- nvinfo : EIATTR_EXIT_INSTR_OFFSETS
	.align		4
        /*0058*/ 	.byte	0x04, 0x1c
        /*005a*/ 	.short	(.L_45 - .L_44)


	//   ....[0]....
.L_44:
        /*005c*/ 	.word	0x000000c0


	//   ....[1]....
        /*0060*/ 	.word	0x00000ac0


	//----- nvinfo : EIATTR_CBANK_PARAM_SIZE
	.align		4
.L_45:
        /*0064*/ 	.byte	0x03, 0x19
        /*0066*/ 	.short	0x0020


	//----- nvinfo : EIATTR_PARAM_CBANK
	.align		4
        /*0068*/ 	.byte	0x04, 0x0a
        /*006a*/ 	.short	(.L_47 - .L_46)
	.align		4
.L_46:
        /*006c*/ 	.word	index@(.nv.constant0._Z7matmul2iPKfS0_Pf)
        /*0070*/ 	.short	0x0380
        /*0072*/ 	.short	0x0020


	//----- nvinfo : EIATTR_SW_WAR
	.align		4
.L_47:
        /*0074*/ 	.byte	0x04, 0x36
        /*0076*/ 	.short	(.L_49 - .L_48)
.L_48:
        /*0078*/ 	.word	0x00000008
.L_49:


//--------------------- .nv.info._Z7matmul1iPKfS0_Pf --------------------------
	.section	.nv.info._Z7matmul1iPKfS0_Pf,"",@"SHT_CUDA_INFO"
	.sectionflags	@""
	.align	4


	//----- nvinfo : EIATTR_CUDA_API_VERSION
	.align		4
        /*0000*/ 	.byte	0x04, 0x37
        /*0002*/ 	.short	(.L_51 - .L_50)
.L_50:
        /*0004*/ 	.word	0x00000082


	//----- nvinfo : EIATTR_KPARAM_INFO
	.align		4
.L_51:
        /*0008*/ 	.byte	0x04, 0x17
        /*000a*/ 	.short	(.L_53 - .L_52)
.L_52:
        /*000c*/ 	.word	0x00000000
        /*0010*/ 	.short	0x0003
        /*0012*/ 	.short	0x0018
        /*0014*/ 	.byte	0x00, 0xf5, 0x21, 0x00


	//----- nvinfo : EIATTR_KPARAM_INFO
	.align		4
.L_53:
        /*0018*/ 	.byte	0x04, 0x17
        /*001a*/ 	.short	(.L_55 - .L_54)
.L_54:
        /*001c*/ 	.word	0x00000000
        /*0020*/ 	.short	0x0002
        /*0022*/ 	.short	0x0010
        /*0024*/ 	.byte	0x00, 0xf5, 0x21, 0x00


	//----- nvinfo : EIATTR_KPARAM_INFO
	.align		4
.L_55:
        /*0028*/ 	.byte	0x04, 0x17
        /*002a*/ 	.short	(.L_57 - .L_56)
.L_56:
        /*002c*/ 	.word	0x00000000
        /*0030*/ 	.short	0x0001
        /*0032*/ 	.short	0x0008
        /*0034*/ 	.byte	0x00, 0xf5, 0x21, 0x00


	//----- nvinfo : EIATTR_KPARAM_INFO
	.align		4
.L_57:
        /*0038*/ 	.byte	0x04, 0x17
        /*003a*/ 	.short	(.L_59 - .L_58)
.L_58:
        /*003c*/ 	.word	0x00000000
        /*0040*/ 	.short	0x0000
        /*0042*/ 	.short	0x0000
        /*0044*/ 	.byte	0x00, 0xf0, 0x11, 0x00


	//----- nvinfo : EIATTR_SPARSE_MMA_MASK
	.align		4
.L_59:
        /*0048*/ 	.byte	0x03, 0x50
        /*004a*/ 	.short	0x0000


	//----- nvinfo : EIATTR_MAXREG_COUNT
	.align		4
        /*004c*/ 	.byte	0x03, 0x1b
        /*004e*/ 	.short	0x00ff


	//----- nvinfo : EIATTR_MERCURY_ISA_VERSION
	.align		4
        /*0050*/ 	.byte	0x03, 0x5f
        /*0052*/ 	.short	0x0101


	//----- nvinfo : EIATTR_VRC_CTA_INIT_COUNT
	.align		4
        /*0054*/ 	.byte	0x02, 0x4a
	.zero		1
	.zero		1


	//----- nvinfo : EIATTR_EXIT_INSTR_OFFSETS
	.align		4
        /*0058*/ 	.byte	0x04, 0x1c
        /*005a*/ 	.short	(.L_61 - .L_60)


	//   ....[0]....
.L_60:
        /*005c*/ 	.word	0x000000d0


	//   ....[1]....
        /*0060*/ 	.word	0x00000950


	//----- nvinfo : EIATTR_CBANK_PARAM_SIZE
	.align		4
.L_61:
        /*0064*/ 	.byte	0x03, 0x19
        /*0066*/ 	.short	0x0020


	//----- nvinfo : EIATTR_PARAM_CBANK
	.align		4
        /*0068*/ 	.byte	0x04, 0x0a
        /*006a*/ 	.short	(.L_63 - .L_62)
	.align		4
.L_62:
        /*006c*/ 	.word	index@(.nv.constant0._Z7matmul1iPKfS0_Pf)
        /*0070*/ 	.short	0x0380
        /*0072*/ 	.short	0x0020


	//----- nvinfo : EIATTR_SW_WAR
	.align		4
.L_63:
        /*0074*/ 	.byte	0x04, 0x36
        /*0076*/ 	.short	(.L_65 - .L_64)
.L_64:
        /*0078*/ 	.word	0x00000008
.L_65:


//--------------------- .nv.callgraph             --------------------------
	.section	.nv.callgraph,"",@"SHT_CUDA_CALLGRAPH"
	.align	4
	.sectionentsize	8
	.align		4
        /*0000*/ 	.word	0x00000000
	.align		4
        /*0004*/ 	.word	0xffffffff
	.align		4
        /*0008*/ 	.word	0x00000000
	.align		4
        /*000c*/ 	.word	0xfffffffe
	.align		4
        /*0010*/ 	.word	0x00000000
	.align		4
        /*0014*/ 	.word	0xfffffffd
	.align		4
        /*0018*/ 	.word	0x00000000
	.align		4
        /*001c*/ 	.word	0xfffffffc


//--------------------- .text._Z7matmul3iPKfS0_Pf --------------------------
	.section	.text._Z7matmul3iPKfS0_Pf,"ax",@progbits
	.align	128
        .global         _Z7matmul3iPKfS0_Pf
        .type           _Z7matmul3iPKfS0_Pf,@function
        .size           _Z7matmul3iPKfS0_Pf,(.L_x_13 - _Z7matmul3iPKfS0_Pf)
        .other          _Z7matmul3iPKfS0_Pf,@"STO_CUDA_ENTRY STV_DEFAULT"
_Z7matmul3iPKfS0_Pf:
.text._Z7matmul3iPKfS0_Pf:
[----:B------:R-:W-:Y:S08]  /*0000*/  LDC R1, c[0x0][0x37c] ;  /* 0x0000df00ff017b82 */ /* 0x000ff00000000800 */
[----:B------:R-:W0:Y:S01]  /*0010*/  LDC R0, c[0x0][0x380] ;  /* 0x0000e000ff007b82 */ /* 0x000e220000000800 */
[----:B------:R-:W1:Y:S01]  /*0020*/  S2R R9, SR_TID.X ;  /* 0x0000000000097919 */ /* 0x000e620000002100 */
[----:B------:R-:W2:Y:S01]  /*0030*/  LDCU.64 UR8, c[0x0][0x358] ;  /* 0x00006b00ff0877ac */ /* 0x000ea20008000a00 */
[----:B------:R-:W-:Y:S01]  /*0040*/  HFMA2 R11, -RZ, RZ, 0, 0 ;  /* 0x00000000ff0b7431 */ /* 0x000fe200000001ff */
[----:B------:R-:W3:Y:S04]  /*0050*/  S2R R2, SR_CTAID.Y ;  /* 0x0000000000027919 */ /* 0x000ee80000002600 */
[----:B------:R-:W4:Y:S01]  /*0060*/  S2UR UR4, SR_CTAID.X ;  /* 0x00000000000479c3 */ /* 0x000f220000002500 */
[C---:B0-----:R-:W-:Y:S01]  /*0070*/  ISETP.GE.AND P0, PT, R0.reuse, 0x1, PT ;  /* 0x000000010000780c */ /* 0x041fe20003f06270 */
[----:B----4-:R-:W-:Y:S01]  /*0080*/  IMAD R19, R0, UR4, RZ ;  /* 0x0000000400137c24 */ /* 0x010fe2000f8e02ff */
[----:B-1----:R-:W-:-:S02]  /*0090*/  LOP3.LUT R18, R9, 0x1f, RZ, 0xc0, !PT ;  /* 0x0000001f09127812 */ /* 0x002fc400078ec0ff */
[----:B------:R-:W-:Y:S02]  /*00a0*/  SHF.R.U32.HI R21, RZ, 0x5, R9 ;  /* 0x00000005ff157819 */ /* 0x000fe40000011609 */
[----:B------:R-:W-:-:S07]  /*00b0*/  SHF.L.U32 R19, R19, 0x5, RZ ;  /* 0x0000000513137819 */ /* 0x000fce00000006ff */
[----:B--23--:R-:W-:Y:S05]  /*00c0*/  @!P0 BRA `(.L_x_0) ;  /* 0x0000000400bc8947 */ /* 0x00cfea0003800000 */
[----:B------:R-:W0:Y:S01]  /*00d0*/  S2UR UR5, SR_CgaCtaId ;  /* 0x00000000000579c3 */ /* 0x000e220000008800 */
[----:B------:R-:W1:Y:S01]  /*00e0*/  LDCU.64 UR6, c[0x0][0x388] ;  /* 0x00007100ff0677ac */ /* 0x000e620008000a00 */
[----:B------:R-:W-:Y:S01]  /*00f0*/  IMAD R6, R21, R0, R18 ;  /* 0x0000000015067224 */ /* 0x000fe200078e0212 */
[----:B------:R-:W-:Y:S01]  /*0100*/  LOP3.LUT R8, R9, 0x3e0, RZ, 0xc0, !PT ;  /* 0x000003e009087812 */ /* 0x000fe200078ec0ff */
[----:B------:R-:W2:Y:S02]  /*0110*/  LDCU.64 UR10, c[0x0][0x390] ;  /* 0x00007200ff0a77ac */ /* 0x000ea40008000a00 */
[----:B------:R-:W-:Y:S01]  /*0120*/  IMAD.WIDE.U32 R6, R6, 0x4, RZ ;  /* 0x0000000406067825 */ /* 0x000fe200078e00ff */
[----:B------:R-:W-:Y:S01]  /*0130*/  LOP3.LUT R8, R8, 0x1f, R9, 0xf8, !PT ;  /* 0x0000001f08087812 */ /* 0x000fe200078ef809 */
[----:B------:R-:W-:Y:S01]  /*0140*/  UMOV UR4, 0x400 ;  /* 0x0000040000047882 */ /* 0x000fe20000000000 */
[----:B------:R-:W-:Y:S01]  /*0150*/  MOV R11, RZ ;  /* 0x000000ff000b7202 */ /* 0x000fe20000000f00 */
[----:B------:R-:W-:-:S04]  /*0160*/  IMAD.WIDE R4, R19, 0x4, R6 ;  /* 0x0000000413047825 */ /* 0x000fc800078e0206 */
[----:B------:R-:W-:Y:S01]  /*0170*/  IMAD.WIDE.U32 R6, R2, 0x80, R6 ;  /* 0x0000008002067825 */ /* 0x000fe200078e0006 */
[----:B-1----:R-:W-:-:S04]  /*0180*/  IADD3 R4, P0, PT, R4, UR6, RZ ;  /* 0x0000000604047c10 */ /* 0x002fc8000ff1e0ff */
[----:B------:R-:W-:Y:S01]  /*0190*/  IADD3.X R3, PT, PT, R5, UR7, RZ, P0, !PT ;  /* 0x0000000705037c10 */ /* 0x000fe200087fe4ff */
[----:B0-----:R-:W-:Y:S01]  /*01a0*/  ULEA UR6, UR5, UR4, 0x18 ;  /* 0x0000000405067291 */ /* 0x001fe2000f8ec0ff */
[----:B--2---:R-:W-:Y:S01]  /*01b0*/  IADD3 R22, P0, PT, R6, UR10, RZ ;  /* 0x0000000a06167c10 */ /* 0x004fe2000ff1e0ff */
[----:B------:R-:W-:Y:S01]  /*01c0*/  UIADD3 UR4, UPT, UPT, UR4, 0x1000, URZ ;  /* 0x0000100004047890 */ /* 0x000fe2000fffe0ff */
[----:B------:R-:W-:Y:S02]  /*01d0*/  SHF.L.U32 R6, R9, 0x2, RZ ;  /* 0x0000000209067819 */ /* 0x000fe400000006ff */
[----:B------:R-:W-:Y:S01]  /*01e0*/  IADD3.X R23, PT, PT, R7, UR11, RZ, P0, !PT ;  /* 0x0000000b07177c10 */ /* 0x000fe200087fe4ff */
[----:B------:R-:W-:Y:S01]  /*01f0*/  ULEA UR4, UR5, UR4, 0x18 ;  /* 0x0000000405047291 */ /* 0x000fe2000f8ec0ff */
[----:B------:R-:W-:Y:S02]  /*0200*/  SHF.L.U32 R7, R0, 0x5, RZ ;  /* 0x0000000500077819 */ /* 0x000fe400000006ff */
[----:B------:R-:W-:-:S02]  /*0210*/  LOP3.LUT R6, R6, 0xf80, RZ, 0xc0, !PT ;  /* 0x00000f8006067812 */ /* 0x000fc400078ec0ff */
[C---:B------:R-:W-:Y:S02]  /*0220*/  LEA R17, R8.reuse, UR6, 0x2 ;  /* 0x0000000608117c11 */ /* 0x040fe4000f8e10ff */
[----:B------:R-:W-:Y:S02]  /*0230*/  LEA R16, R8, UR4, 0x2 ;  /* 0x0000000408107c11 */ /* 0x000fe4000f8e10ff */
[----:B------:R-:W-:Y:S01]  /*0240*/  LEA R5, R18, UR4, 0x2 ;  /* 0x0000000412057c11 */ /* 0x000fe2000f8e10ff */
[----:B------:R-:W-:-:S06]  /*0250*/  UMOV UR4, URZ ;  /* 0x000000ff00047c82 */ /* 0x000fcc0008000000 */
.L_x_1:
[----:B------:R-:W-:Y:S01]  /*0260*/  MOV R8, R4 ;  /* 0x0000000400087202 */ /* 0x000fe20000000f00 */
[----:B------:R-:W2:Y:S01]  /*0270*/  LDG.E R27, desc[UR8][R22.64] ;  /* 0x00000008161b7981 */ /* 0x000ea2000c1e1900 */
[----:B------:R-:W-:-:S05]  /*0280*/  MOV R9, R3 ;  /* 0x0000000300097202 */ /* 0x000fca0000000f00 */
[----:B------:R-:W3:Y:S04]  /*0290*/  LDG.E R8, desc[UR8][R8.64] ;  /* 0x0000000808087981 */ /* 0x000ee8000c1e1900 */
[----:B---3--:R-:W-:Y:S04]  /*02a0*/  STS [R17], R8 ;  /* 0x0000000811007388 */ /* 0x008fe80000000800 */
[----:B--2---:R-:W-:Y:S01]  /*02b0*/  STS [R16], R27 ;  /* 0x0000001b10007388 */ /* 0x004fe20000000800 */
[----:B------:R-:W-:Y:S06]  /*02c0*/  BAR.SYNC.DEFER_BLOCKING 0x0 ;  /* 0x0000000000007b1d */ /* 0x000fec0000010000 */
[----:B------:R-:W-:Y:S04]  /*02d0*/  LDS R10, [R5] ;  /* 0x00000000050a7984 */ /* 0x000fe80000000800 */
[----:B------:R-:W0:Y:S04]  /*02e0*/  LDS.128 R12, [R6+UR6] ;  /* 0x00000006060c7984 */ /* 0x000e280008000c00 */
[----:B------:R-:W1:Y:S04]  /*02f0*/  LDS R29, [R5+0x80] ;  /* 0x00008000051d7984 */ /* 0x000e680000000800 */
[----:B------:R-:W2:Y:S04]  /*0300*/  LDS R25, [R5+0x100] ;  /* 0x0001000005197984 */ /* 0x000ea80000000800 */
[----:B------:R-:W3:Y:S04]  /*0310*/  LDS R24, [R5+0x180] ;  /* 0x0001800005187984 */ /* 0x000ee80000000800 */
[----:B------:R-:W-:Y:S04]  /*0320*/  LDS R27, [R5+0x380] ;  /* 0x00038000051b7984 */ /* 0x000fe80000000800 */
[----:B------:R-:W-:Y:S01]  /*0330*/  LDS R26, [R5+0xe00] ;  /* 0x000e0000051a7984 */ /* 0x000fe20000000800 */
[----:B0-----:R-:W-:-:S03]  /*0340*/  FFMA R10, R12, R10, R11 ;  /* 0x0000000a0c0a7223 */ /* 0x001fc6000000000b */
[----:B------:R-:W-:Y:S01]  /*0350*/  LDS R12, [R5+0x280] ;  /* 0x00028000050c7984 */ /* 0x000fe20000000800 */
[----:B-1----:R-:W-:-:S03]  /*0360*/  FFMA R20, R29, R13, R10 ;  /* 0x0000000d1d147223 */ /* 0x002fc6000000000a */
[----:B------:R-:W-:Y:S04]  /*0370*/  LDS R13, [R5+0x200] ;  /* 0x00020000050d7984 */ /* 0x000fe80000000800 */
[----:B------:R-:W0:Y:S01]  /*0380*/  LDS.128 R8, [R6+UR6+0x10] ;  /* 0x0000100606087984 */ /* 0x000e220008000c00 */
[----:B--2---:R-:W-:-:S03]  /*0390*/  FFMA R14, R25, R14, R20 ;  /* 0x0000000e190e7223 */ /* 0x004fc60000000014 */
[----:B------:R-:W1:Y:S01]  /*03a0*/  LDS R25, [R5+0x300] ;  /* 0x0003000005197984 */ /* 0x000e620000000800 */
[----:B---3--:R-:W-:-:S04]  /*03b0*/  FFMA R15, R24, R15, R14 ;  /* 0x0000000f180f7223 */ /* 0x008fc8000000000e */
[----:B0-----:R-:W-:Y:S02]  /*03c0*/  FFMA R13, R8, R13, R15 ;  /* 0x0000000d080d7223 */ /* 0x001fe4000000000f */
[----:B------:R-:W-:Y:S02]  /*03d0*/  LDS R8, [R5+0x480] ;  /* 0x0004800005087984 */ /* 0x000fe40000000800 */
[----:B------:R-:W-:Y:S02]  /*03e0*/  FFMA R20, R12, R9, R13 ;  /* 0x000000090c147223 */ /* 0x000fe4000000000d */
[----:B------:R-:W-:Y:S04]  /*03f0*/  LDS R9, [R5+0x400] ;  /* 0x0004000005097984 */ /* 0x000fe80000000800 */
[----:B------:R-:W0:Y:S01]  /*0400*/  LDS.128 R12, [R6+UR6+0x20] ;  /* 0x00002006060c7984 */ /* 0x000e220008000c00 */
[----:B-1----:R-:W-:-:S03]  /*0410*/  FFMA R10, R25, R10, R20 ;  /* 0x0000000a190a7223 */ /* 0x002fc60000000014 */
[----:B------:R-:W1:Y:S01]  /*0420*/  LDS R25, [R5+0x500] ;  /* 0x0005000005197984 */ /* 0x000e620000000800 */
[----:B------:R-:W-:-:S03]  /*0430*/  FFMA R11, R27, R11, R10 ;  /* 0x0000000b1b0b7223 */ /* 0x000fc6000000000a */
[----:B------:R-:W2:Y:S01]  /*0440*/  LDS R27, [R5+0x580] ;  /* 0x00058000051b7984 */ /* 0x000ea20000000800 */
[----:B0-----:R-:W-:-:S03]  /*0450*/  FFMA R9, R12, R9, R11 ;  /* 0x000000090c097223 */ /* 0x001fc6000000000b */
[----:B------:R-:W-:Y:S01]  /*0460*/  LDS R12, [R5+0x680] ;  /* 0x00068000050c7984 */ /* 0x000fe20000000800 */
[----:B------:R-:W-:-:S03]  /*0470*/  FFMA R20, R8, R13, R9 ;  /* 0x0000000d08147223 */ /* 0x000fc60000000009 */
[----:B------:R-:W-:Y:S04]  /*0480*/  LDS R13, [R5+0x600] ;  /* 0x00060000050d7984 */ /* 0x000fe80000000800 */
[----:B------:R-:W0:Y:S01]  /*0490*/  LDS.128 R8, [R6+UR6+0x30] ;  /* 0x0000300606087984 */ /* 0x000e220008000c00 */
[----:B-1----:R-:W-:-:S03]  /*04a0*/  FFMA R14, R25, R14, R20 ;  /* 0x0000000e190e7223 */ /* 0x002fc60000000014 */
[----:B------:R-:W1:Y:S01]  /*04b0*/  LDS R25, [R5+0x700] ;  /* 0x0007000005197984 */ /* 0x000e620000000800 */
[----:B--2---:R-:W-:-:S03]  /*04c0*/  FFMA R15, R27, R15, R14 ;  /* 0x0000000f1b0f7223 */ /* 0x004fc6000000000e */
        /* <DEDUP_REMOVED lines=16> */
[----:B------:R-:W-:Y:S01]  /*05d0*/  LDS R20, [R5+0xc80] ;  /* 0x000c800005147984 */ /* 0x000fe20000000800 */
[----:B--2---:R-:W-:-:S03]  /*05e0*/  FFMA R15, R27, R15, R14 ;  /* 0x0000000f1b0f7223 */ /* 0x004fc6000000000e */
[----:B------:R-:W1:Y:S04]  /*05f0*/  LDS R27, [R5+0xb00] ;  /* 0x000b0000051b7984 */ /* 0x000e680000000800 */
[----:B------:R-:W-:Y:S01]  /*0600*/  LDS R25, [R5+0xd00] ;  /* 0x000d000005197984 */ /* 0x000fe20000000800 */
[----:B0-----:R-:W-:-:S03]  /*0610*/  FFMA R13, R8, R13, R15 ;  /* 0x0000000d080d7223 */ /* 0x001fc6000000000f */
[----:B------:R-:W0:Y:S01]  /*0620*/  LDS R8, [R5+0xb80] ;  /* 0x000b800005087984 */ /* 0x000e220000000800 */
[----:B------:R-:W-:-:S03]  /*0630*/  FFMA R24, R12, R9, R13 ;  /* 0x000000090c187223 */ /* 0x000fc6000000000d */
[----:B------:R-:W-:Y:S04]  /*0640*/  LDS R9, [R5+0xc00] ;  /* 0x000c000005097984 */ /* 0x000fe80000000800 */
[----:B------:R-:W2:Y:S01]  /*0650*/  LDS.128 R12, [R6+UR6+0x60] ;  /* 0x00006006060c7984 */ /* 0x000ea20008000c00 */
[----:B-1----:R-:W-:-:S04]  /*0660*/  FFMA R27, R27, R10, R24 ;  /* 0x0000000a1b1b7223 */ /* 0x002fc80000000018 */
[----:B0-----:R-:W-:-:S04]  /*0670*/  FFMA R11, R8, R11, R27 ;  /* 0x0000000b080b7223 */ /* 0x001fc8000000001b */
[----:B--2---:R-:W-:Y:S02]  /*0680*/  FFMA R9, R12, R9, R11 ;  /* 0x000000090c097223 */ /* 0x004fe4000000000b */
[----:B------:R-:W0:Y:S02]  /*0690*/  LDS R12, [R5+0xd80] ;  /* 0x000d8000050c7984 */ /* 0x000e240000000800 */
[----:B------:R-:W-:Y:S02]  /*06a0*/  FFMA R24, R20, R13, R9 ;  /* 0x0000000d14187223 */ /* 0x000fe40000000009 */
[----:B------:R-:W1:Y:S04]  /*06b0*/  LDS.128 R8, [R6+UR6+0x70] ;  /* 0x0000700606087984 */ /* 0x000e680008000c00 */
[----:B------:R-:W2:Y:S01]  /*06c0*/  LDS R20, [R5+0xe80] ;  /* 0x000e800005147984 */ /* 0x000ea20000000800 */
[----:B------:R-:W-:-:S03]  /*06d0*/  FFMA R25, R25, R14, R24 ;  /* 0x0000000e19197223 */ /* 0x000fc60000000018 */
[----:B------:R-:W3:Y:S04]  /*06e0*/  LDS R13, [R5+0xf00] ;  /* 0x000f0000050d7984 */ /* 0x000ee80000000800 */
[----:B------:R-:W4:Y:S01]  /*06f0*/  LDS R14, [R5+0xf80] ;  /* 0x000f8000050e7984 */ /* 0x000f220000000800 */
[----:B------:R-:W-:Y:S01]  /*0700*/  UIADD3 UR4, UPT, UPT, UR4, 0x20, URZ ;  /* 0x0000002004047890 */ /* 0x000fe2000fffe0ff */
[----:B------:R-:W-:Y:S05]  /*0710*/  BAR.SYNC.DEFER_BLOCKING 0x0 ;  /* 0x0000000000007b1d */ /* 0x000fea0000010000 */
[----:B------:R-:W-:-:S02]  /*0720*/  ISETP.LE.AND P0, PT, R0, UR4, PT ;  /* 0x0000000400007c0c */ /* 0x000fc4000bf03270 */
[----:B------:R-:W-:Y:S01]  /*0730*/  IADD3 R4, P1, PT, R4, 0x80, RZ ;  /* 0x0000008004047810 */ /* 0x000fe20007f3e0ff */
[----:B0-----:R-:W-:-:S04]  /*0740*/  FFMA R15, R12, R15, R25 ;  /* 0x0000000f0c0f7223 */ /* 0x001fc80000000019 */
[----:B-1----:R-:W-:-:S04]  /*0750*/  FFMA R15, R8, R26, R15 ;  /* 0x0000001a080f7223 */ /* 0x002fc8000000000f */
[----:B--2---:R-:W-:-:S04]  /*0760*/  FFMA R20, R20, R9, R15 ;  /* 0x0000000914147223 */ /* 0x004fc8000000000f */
[----:B---3--:R-:W-:Y:S01]  /*0770*/  FFMA R13, R13, R10, R20 ;  /* 0x0000000a0d0d7223 */ /* 0x008fe20000000014 */
[----:B------:R-:W-:Y:S01]  /*0780*/  IMAD.WIDE.U32 R22, R7, 0x4, R22 ;  /* 0x0000000407167825 */ /* 0x000fe200078e0016 */
[----:B------:R-:W-:-:S03]  /*0790*/  IADD3.X R3, PT, PT, RZ, R3, RZ, P1, !PT ;  /* 0x00000003ff037210 */ /* 0x000fc60000ffe4ff */
[----:B----4-:R-:W-:Y:S01]  /*07a0*/  FFMA R11, R14, R11, R13 ;  /* 0x0000000b0e0b7223 */ /* 0x010fe2000000000d */
[----:B------:R-:W-:Y:S06]  /*07b0*/  @!P0 BRA `(.L_x_1) ;  /* 0xfffffff800a88947 */ /* 0x000fec000383ffff */
.L_x_0:
[----:B------:R-:W0:Y:S01]  /*07c0*/  LDCU.64 UR4, c[0x0][0x398] ;  /* 0x00007300ff0477ac */ /* 0x000e220008000a00 */
[----:B------:R-:W-:Y:S01]  /*07d0*/  IMAD R21, R21, R0, R18 ;  /* 0x0000000015157224 */ /* 0x000fe200078e0212 */
[----:B------:R-:W-:-:S04]  /*07e0*/  LEA R2, R2, R19, 0x5 ;  /* 0x0000001302027211 */ /* 0x000fc800078e28ff */
[----:B------:R-:W-:Y:S02]  /*07f0*/  SHF.R.S32.HI R3, RZ, 0x1f, R21 ;  /* 0x0000001fff037819 */ /* 0x000fe40000011415 */
[----:B------:R-:W-:-:S04]  /*0800*/  IADD3 R0, P0, PT, R21, R2, RZ ;  /* 0x0000000215007210 */ /* 0x000fc80007f1e0ff */
[----:B------:R-:W-:Y:S02]  /*0810*/  LEA.HI.X.SX32 R3, R2, R3, 0x1, P0 ;  /* 0x0000000302037211 */ /* 0x000fe400000f0eff */
[----:B0-----:R-:W-:-:S04]  /*0820*/  LEA R2, P0, R0, UR4, 0x2 ;  /* 0x0000000400027c11 */ /* 0x001fc8000f8010ff */
[----:B------:R-:W-:-:S05]  /*0830*/  LEA.HI.X R3, R0, UR5, R3, 0x2, P0 ;  /* 0x0000000500037c11 */ /* 0x000fca00080f1403 */
[----:B------:R-:W2:Y:S02]  /*0840*/  LDG.E R0, desc[UR8][R2.64] ;  /* 0x0000000802007981 */ /* 0x000ea4000c1e1900 */
[----:B--2---:R-:W-:-:S05]  /*0850*/  FADD R11, R0, R11 ;  /* 0x0000000b000b7221 */ /* 0x004fca0000000000 */
[----:B------:R-:W-:Y:S01]  /*0860*/  STG.E desc[UR8][R2.64], R11 ;  /* 0x0000000b02007986 */ /* 0x000fe2000c101908 */
[----:B------:R-:W-:Y:S05]  /*0870*/  EXIT ;  /* 0x000000000000794d */ /* 0x000fea0003800000 */
.L_x_2:
[----:B------:R-:W-:-:S00]  /*0880*/  BRA `(.L_x_2) ;  /* 0xfffffffc00fc7947 */ /* 0x000fc0000383ffff */
[----:B------:R-:W-:-:S00]  /*0890*/  NOP ;  /* 0x0000000000007918 */ /* 0x000fc00000000000 */
        /* <DEDUP_REMOVED lines=14> */
.L_x_13:


//--------------------- .text._Z7matmul2iPKfS0_Pf --------------------------
	.section	.text._Z7matmul2iPKfS0_Pf,"ax",@progbits
	.align	128
        .global         _Z7matmul2iPKfS0_Pf
        .type           _Z7matmul2iPKfS0_Pf,@function
        .size           _Z7matmul2iPKfS0_Pf,(.L_x_14 - _Z7matmul2iPKfS0_Pf)
        .other          _Z7matmul2iPKfS0_Pf,@"STO_CUDA_ENTRY STV_DEFAULT"
_Z7matmul2iPKfS0_Pf:
.text._Z7matmul2iPKfS0_Pf:
[----:B------:R-:W-:Y:S01]  /*0000*/  LDC R1, c[0x0][0x37c] ;  /* 0x0000df00ff017b82 */ /* 0x000fe20000000800 */
[----:B------:R-:W0:Y:S07]  /*0010*/  S2R R3, SR_TID.X ;  /* 0x0000000000037919 */ /* 0x000e2e0000002100 */
[----:B------:R-:W0:Y:S01]  /*0020*/  LDC R0, c[0x0][0x360] ;  /* 0x0000d800ff007b82 */ /* 0x000e220000000800 */
[----:B------:R-:W1:Y:S01]  /*0030*/  LDCU UR20, c[0x0][0x380] ;  /* 0x00007000ff1477ac */ /* 0x000e620008000800 */
[----:B------:R-:W2:Y:S06]  /*0040*/  S2R R2, SR_TID.Y ;  /* 0x0000000000027919 */ /* 0x000eac0000002200 */
[----:B------:R-:W0:Y:S08]  /*0050*/  S2UR UR4, SR_CTAID.X ;  /* 0x00000000000479c3 */ /* 0x000e300000002500 */
[----:B------:R-:W2:Y:S08]  /*0060*/  S2UR UR5, SR_CTAID.Y ;  /* 0x00000000000579c3 */ /* 0x000eb00000002600 */
[----:B------:R-:W2:Y:S01]  /*0070*/  LDC R13, c[0x0][0x364] ;  /* 0x0000d900ff0d7b82 */ /* 0x000ea20000000800 */
[----:B0-----:R-:W-:-:S02]  /*0080*/  IMAD R0, R0, UR4, R3 ;  /* 0x0000000400007c24 */ /* 0x001fc4000f8e0203 */
[----:B--2---:R-:W-:-:S05]  /*0090*/  IMAD R13, R13, UR5, R2 ;  /* 0x000000050d0d7c24 */ /* 0x004fca000f8e0202 */
[----:B------:R-:W-:-:S04]  /*00a0*/  VIMNMX R2, PT, PT, R0, R13, !PT ;  /* 0x0000000d00027248 */ /* 0x000fc80007fe0100 */
[----:B-1----:R-:W-:-:S13]  /*00b0*/  ISETP.GE.AND P0, PT, R2, UR20, PT ;  /* 0x0000001402007c0c */ /* 0x002fda000bf06270 */
[----:B------:R-:W-:Y:S05]  /*00c0*/  @P0 EXIT ;  /* 0x000000000000094d */ /* 0x000fea0003800000 */
[----:B------:R-:W-:Y:S01]  /*00d0*/  UISETP.GE.U32.AND UP0, UPT, UR20, 0x8, UPT ;  /* 0x000000081400788c */ /* 0x000fe2000bf06070 */
[----:B------:R-:W-:Y:S02]  /*00e0*/  HFMA2 R12, -RZ, RZ, 0, 0 ;  /* 0x00000000ff0c7431 */ /* 0x000fe400000001ff */
[----:B------:R-:W-:Y:S01]  /*00f0*/  IMAD R13, R13, UR20, RZ ;  /* 0x000000140d0d7c24 */ /* 0x000fe2000f8e02ff */
[----:B------:R-:W-:Y:S01]  /*0100*/  UMOV UR4, URZ ;  /* 0x000000ff00047c82 */ /* 0x000fe20008000000 */
[----:B------:R-:W0:Y:S04]  /*0110*/  LDCU.64 UR18, c[0x0][0x358] ;  /* 0x00006b00ff1277ac */ /* 0x000e280008000a00 */
[----:B------:R-:W-:Y:S05]  /*0120*/  BRA.U !UP0, `(.L_x_3) ;  /* 0x0000000508007547 */ /* 0x000fea000b800000 */
[----:B------:R-:W1:Y:S01]  /*0130*/  LDC.64 R2, c[0x0][0x388] ;  /* 0x0000e200ff027b82 */ /* 0x000e620000000a00 */
[----:B------:R-:W2:Y:S01]  /*0140*/  LDCU.64 UR22, c[0x0][0x390] ;  /* 0x00007200ff1677ac */ /* 0x000ea20008000a00 */
[----:B------:R-:W-:Y:S02]  /*0150*/  MOV R12, RZ ;  /* 0x000000ff000c7202 */ /* 0x000fe40000000f00 */
[----:B------:R-:W-:Y:S01]  /*0160*/  MOV R14, R0 ;  /* 0x00000000000e7202 */ /* 0x000fe20000000f00 */
[----:B------:R-:W-:-:S04]  /*0170*/  ULOP3.LUT UR4, UR20, 0x7ffffff8, URZ, 0xc0, !UPT ;  /* 0x7ffffff814047892 */ /* 0x000fc8000f8ec0ff */
[----:B------:R-:W-:Y:S02]  /*0180*/  UIADD3 UR5, UPT, UPT, -UR4, URZ, URZ ;  /* 0x000000ff04057290 */ /* 0x000fe4000fffe1ff */
[----:B--2---:R-:W-:Y:S02]  /*0190*/  UIMAD.WIDE UR6, UR20, 0x8, UR22 ;  /* 0x00000008140678a5 */ /* 0x004fe4000f8e0216 */
[----:B------:R-:W-:Y:S02]  /*01a0*/  UIMAD.WIDE UR8, UR20, 0xc, UR22 ;  /* 0x0000000c140878a5 */ /* 0x000fe4000f8e0216 */
[----:B------:R-:W-:Y:S01]  /*01b0*/  UIMAD.WIDE UR10, UR20, 0x10, UR22 ;  /* 0x00000010140a78a5 */ /* 0x000fe2000f8e0216 */
[----:B-1----:R-:W-:Y:S01]  /*01c0*/  IMAD.WIDE.U32 R2, R13, 0x4, R2 ;  /* 0x000000040d027825 */ /* 0x002fe200078e0002 */
[----:B------:R-:W-:Y:S02]  /*01d0*/  UIMAD.WIDE UR12, UR20, 0x14, UR22 ;  /* 0x00000014140c78a5 */ /* 0x000fe4000f8e0216 */
[----:B------:R-:W-:Y:S01]  /*01e0*/  UIMAD.WIDE UR14, UR20, 0x18, UR22 ;  /* 0x00000018140e78a5 */ /* 0x000fe2000f8e0216 */
[----:B------:R-:W-:Y:S01]  /*01f0*/  IADD3 R2, P0, PT, R2, 0x10, RZ ;  /* 0x0000001002027810 */ /* 0x000fe20007f1e0ff */
[----:B------:R-:W-:-:S03]  /*0200*/  UIMAD.WIDE UR16, UR20, 0x1c, UR22 ;  /* 0x0000001c141078a5 */ /* 0x000fc6000f8e0216 */
[----:B------:R-:W-:-:S09]  /*0210*/  IADD3.X R3, PT, PT, RZ, R3, RZ, P0, !PT ;  /* 0x00000003ff037210 */ /* 0x000fd200007fe4ff */
.L_x_4:
[----:B------:R-:W-:Y:S01]  /*0220*/  UIMAD.WIDE UR24, UR20, 0x4, UR22 ;  /* 0x00000004141878a5 */ /* 0x000fe2000f8e0216 */
[----:B------:R-:W-:Y:S01]  /*0230*/  MOV R23, 0x4 ;  /* 0x0000000400177802 */ /* 0x000fe20000000f00 */
[----:B------:R-:W-:Y:S01]  /*0240*/  HFMA2 R25, -RZ, RZ, 0, 2.384185791015625e-07 ;  /* 0x00000004ff197431 */ /* 0x000fe200000001ff */
[----:B0-----:R-:W2:Y:S03]  /*0250*/  LDG.E R21, desc[UR18][R2.64+-0x10] ;  /* 0xfffff01202157981 */ /* 0x001ea6000c1e1900 */
[----:B------:R-:W-:Y:S01]  /*0260*/  IMAD.WIDE R22, R14, R23, UR22 ;  /* 0x000000160e167e25 */ /* 0x000fe2000f8e0217 */
[----:B------:R-:W-:-:S03]  /*0270*/  MOV R8, UR24 ;  /* 0x0000001800087c02 */ /* 0x000fc60008000f00 */
[----:B------:R-:W-:Y:S01]  /*0280*/  HFMA2 R5, -RZ, RZ, 0, 2.384185791015625e-07 ;  /* 0x00000004ff057431 */ /* 0x000fe200000001ff */
[----:B------:R-:W-:Y:S01]  /*0290*/  MOV R9, UR25 ;  /* 0x0000001900097c02 */ /* 0x000fe20008000f00 */
[----:B------:R-:W3:Y:S01]  /*02a0*/  LDG.E R19, desc[UR18][R2.64+-0xc] ;  /* 0xfffff41202137981 */ /* 0x000ee2000c1e1900 */
[----:B------:R-:W-:Y:S01]  /*02b0*/  MOV R11, 0x4 ;  /* 0x00000004000b7802 */ /* 0x000fe20000000f00 */
[C---:B------:R-:W-:Y:S02]  /*02c0*/  IMAD.WIDE R8, R14.reuse, 0x4, R8 ;  /* 0x000000040e087825 */ /* 0x040fe400078e0208 */
[----:B------:R-:W2:Y:S02]  /*02d0*/  LDG.E R22, desc[UR18][R22.64] ;  /* 0x0000001216167981 */ /* 0x000ea4000c1e1900 */
[C---:B------:R-:W-:Y:S02]  /*02e0*/  IMAD.WIDE R24, R14.reuse, R25, UR6 ;  /* 0x000000060e187e25 */ /* 0x040fe4000f8e0219 */
[----:B------:R0:W3:Y:S01]  /*02f0*/  LDG.E R20, desc[UR18][R8.64] ;  /* 0x0000001208147981 */ /* 0x0000e2000c1e1900 */
[----:B------:R-:W-:Y:S01]  /*0300*/  MOV R7, 0x4 ;  /* 0x0000000400077802 */ /* 0x000fe20000000f00 */
[----:B------:R-:W-:-:S02]  /*0310*/  IMAD.WIDE R10, R14, R11, UR8 ;  /* 0x000000080e0a7e25 */ /* 0x000fc4000f8e020b */
[----:B------:R-:W4:Y:S04]  /*0320*/  LDG.E R18, desc[UR18][R24.64] ;  /* 0x0000001218127981 */ /* 0x000f28000c1e1900 */
[----:B------:R-:W4:Y:S01]  /*0330*/  LDG.E R17, desc[UR18][R2.64+-0x8] ;  /* 0xfffff81202117981 */ /* 0x000f22000c1e1900 */
[----:B------:R-:W-:-:S04]  /*0340*/  IMAD.WIDE R4, R14, R5, UR10 ;  /* 0x0000000a0e047e25 */ /* 0x000fc8000f8e0205 */
[----:B------:R-:W-:Y:S01]  /*0350*/  HFMA2 R27, -RZ, RZ, 0, 2.384185791015625e-07 ;  /* 0x00000004ff1b7431 */ /* 0x000fe200000001ff */
[----:B------:R1:W5:Y:S01]  /*0360*/  LDG.E R16, desc[UR18][R10.64] ;  /* 0x000000120a107981 */ /* 0x000362000c1e1900 */
[----:B------:R-:W-:-:S03]  /*0370*/  IMAD.WIDE R6, R14, R7, UR12 ;  /* 0x0000000c0e067e25 */ /* 0x000fc6000f8e0207 */
[----:B------:R-:W5:Y:S01]  /*0380*/  LDG.E R15, desc[UR18][R2.64+-0x4] ;  /* 0xfffffc12020f7981 */ /* 0x000f62000c1e1900 */
[----:B0-----:R-:W-:-:S03]  /*0390*/  IMAD.MOV.U32 R9, RZ, RZ, 0x4 ;  /* 0x00000004ff097424 */ /* 0x001fc600078e00ff */
[----:B------:R0:W5:Y:S01]  /*03a0*/  LDG.E R4, desc[UR18][R4.64] ;  /* 0x0000001204047981 */ /* 0x000162000c1e1900 */
[----:B------:R-:W-:-:S03]  /*03b0*/  IMAD.WIDE R8, R14, R9, UR14 ;  /* 0x0000000e0e087e25 */ /* 0x000fc6000f8e0209 */
[----:B------:R-:W5:Y:S01]  /*03c0*/  LDG.E R23, desc[UR18][R2.64] ;  /* 0x0000001202177981 */ /* 0x000f62000c1e1900 */
[----:B-1----:R-:W-:-:S03]  /*03d0*/  IMAD.WIDE R10, R14, R27, UR16 ;  /* 0x000000100e0a7e25 */ /* 0x002fc6000f8e021b */
[----:B------:R-:W5:Y:S04]  /*03e0*/  LDG.E R7, desc[UR18][R6.64] ;  /* 0x0000001206077981 */ /* 0x000f68000c1e1900 */
[----:B------:R-:W5:Y:S04]  /*03f0*/  LDG.E R24, desc[UR18][R2.64+0x4] ;  /* 0x0000041202187981 */ /* 0x000f68000c1e1900 */
[----:B------:R-:W5:Y:S04]  /*0400*/  LDG.E R8, desc[UR18][R8.64] ;  /* 0x0000001208087981 */ /* 0x000f68000c1e1900 */
[----:B------:R-:W5:Y:S04]  /*0410*/  LDG.E R25, desc[UR18][R2.64+0x8] ;  /* 0x0000081202197981 */ /* 0x000f68000c1e1900 */
[----:B------:R-:W5:Y:S04]  /*0420*/  LDG.E R10, desc[UR18][R10.64] ;  /* 0x000000120a0a7981 */ /* 0x000f68000c1e1900 */
[----:B------:R1:W5:Y:S01]  /*0430*/  LDG.E R27, desc[UR18][R2.64+0xc] ;  /* 0x00000c12021b7981 */ /* 0x000362000c1e1900 */
[----:B------:R-:W-:-:S04]  /*0440*/  UIADD3 UR5, UPT, UPT, UR5, 0x8, URZ ;  /* 0x0000000805057890 */ /* 0x000fc8000fffe0ff */
[----:B------:R-:W-:Y:S01]  /*0450*/  UISETP.NE.AND UP0, UPT, UR5, URZ, UPT ;  /* 0x000000ff0500728c */ /* 0x000fe2000bf05270 */
[----:B0-----:R-:W-:Y:S02]  /*0460*/  MOV R5, UR20 ;  /* 0x0000001400057c02 */ /* 0x001fe40008000f00 */
[----:B-1----:R-:W-:Y:S02]  /*0470*/  IADD3 R2, P0, PT, R2, 0x20, RZ ;  /* 0x0000002002027810 */ /* 0x002fe40007f1e0ff */
[----:B------:R-:W-:Y:S02]  /*0480*/  LEA R14, R5, R14, 0x3 ;  /* 0x0000000e050e7211 */ /* 0x000fe400078e18ff */
[----:B------:R-:W-:Y:S01]  /*0490*/  IADD3.X R3, PT, PT, RZ, R3, RZ, P0, !PT ;  /* 0x00000003ff037210 */ /* 0x000fe200007fe4ff */
[----:B--2---:R-:W-:-:S04]  /*04a0*/  FFMA R22, R21, R22, R12 ;  /* 0x0000001615167223 */ /* 0x004fc8000000000c */
[----:B---3--:R-:W-:-:S04]  /*04b0*/  FFMA R20, R19, R20, R22 ;  /* 0x0000001413147223 */ /* 0x008fc80000000016 */
[----:B----4-:R-:W-:-:S04]  /*04c0*/  FFMA R18, R17, R18, R20 ;  /* 0x0000001211127223 */ /* 0x010fc80000000014 */
[----:B-----5:R-:W-:-:S04]  /*04d0*/  FFMA R16, R15, R16, R18 ;  /* 0x000000100f107223 */ /* 0x020fc80000000012 */
[----:B------:R-:W-:-:S04]  /*04e0*/  FFMA R23, R23, R4, R16 ;  /* 0x0000000417177223 */ /* 0x000fc80000000010 */
[----:B------:R-:W-:-:S04]  /*04f0*/  FFMA R24, R24, R7, R23 ;  /* 0x0000000718187223 */ /* 0x000fc80000000017 */
[----:B------:R-:W-:-:S04]  /*0500*/  FFMA R8, R25, R8, R24 ;  /* 0x0000000819087223 */ /* 0x000fc80000000018 */
[----:B------:R-:W-:Y:S01]  /*0510*/  FFMA R12, R27, R10, R8 ;  /* 0x0000000a1b0c7223 */ /* 0x000fe20000000008 */
[----:B------:R-:W-:Y:S06]  /*0520*/  BRA.U UP0, `(.L_x_4) ;  /* 0xfffffffd003c7547 */ /* 0x000fec000b83ffff */
.L_x_3:
[----:B------:R-:W-:-:S04]  /*0530*/  ULOP3.LUT UR6, UR20, 0x7, URZ, 0xc0, !UPT ;  /* 0x0000000714067892 */ /* 0x000fc8000f8ec0ff */
[----:B------:R-:W-:-:S09]  /*0540*/  UISETP.NE.AND UP0, UPT, UR6, URZ, UPT ;  /* 0x000000ff0600728c */ /* 0x000fd2000bf05270 */
[----:B------:R-:W-:Y:S05]  /*0550*/  BRA.U !UP0, `(.L_x_5) ;  /* 0x0000000508407547 */ /* 0x000fea000b800000 */
[----:B------:R-:W-:Y:S02]  /*0560*/  UISETP.GE.U32.AND UP0, UPT, UR6, 0x4, UPT ;  /* 0x000000040600788c */ /* 0x000fe4000bf06070 */
[----:B------:R-:W-:-:S04]  /*0570*/  ULOP3.LUT UR5, UR20, 0x3, URZ, 0xc0, !UPT ;  /* 0x0000000314057892 */ /* 0x000fc8000f8ec0ff */
[----:B------:R-:W-:-:S03]  /*0580*/  UISETP.NE.AND UP1, UPT, UR5, URZ, UPT ;  /* 0x000000ff0500728c */ /* 0x000fc6000bf25270 */
[----:B------:R-:W-:Y:S08]  /*0590*/  BRA.U !UP0, `(.L_x_6) ;  /* 0x00000001087c7547 */ /* 0x000ff0000b800000 */
[----:B------:R-:W1:Y:S01]  /*05a0*/  LDC.64 R6, c[0x0][0x390] ;  /* 0x0000e400ff067b82 */ /* 0x000e620000000a00 */
[----:B------:R-:W2:Y:S01]  /*05b0*/  LDCU.64 UR6, c[0x0][0x388] ;  /* 0x00007100ff0677ac */ /* 0x000ea20008000a00 */
[----:B------:R-:W-:Y:S02]  /*05c0*/  MOV R9, UR4 ;  /* 0x0000000400097c02 */ /* 0x000fe40008000f00 */
[C---:B------:R-:W-:Y:S02]  /*05d0*/  IADD3 R3, PT, PT, R13.reuse, UR4, RZ ;  /* 0x000000040d037c10 */ /* 0x040fe4000fffe0ff */
[----:B------:R-:W-:Y:S01]  /*05e0*/  IADD3 R10, P0, PT, R13, UR4, RZ ;  /* 0x000000040d0a7c10 */ /* 0x000fe2000ff1e0ff */
[----:B------:R-:W-:Y:S01]  /*05f0*/  IMAD R9, R9, UR20, R0 ;  /* 0x0000001409097c24 */ /* 0x000fe2000f8e0200 */
[----:B------:R-:W3:Y:S01]  /*0600*/  LDC.64 R4, c[0x0][0x388] ;  /* 0x0000e200ff047b82 */ /* 0x000ee20000000a00 */
[----:B------:R-:W-:Y:S02]  /*0610*/  MOV R11, UR20 ;  /* 0x00000014000b7c02 */ /* 0x000fe40008000f00 */
[----:B------:R-:W-:Y:S01]  /*0620*/  MOV R15, UR20 ;  /* 0x00000014000f7c02 */ /* 0x000fe20008000f00 */
[----:B-1----:R-:W-:Y:S01]  /*0630*/  IMAD.WIDE R6, R9, 0x4, R6 ;  /* 0x0000000409067825 */ /* 0x002fe200078e0206 */
[----:B------:R-:W-:-:S05]  /*0640*/  MOV R9, UR20 ;  /* 0x0000001400097c02 */ /* 0x000fca0008000f00 */
[----:B------:R-:W-:Y:S02]  /*0650*/  IMAD.WIDE R8, R9, 0x4, R6 ;  /* 0x0000000409087825 */ /* 0x000fe400078e0206 */
[----:B0-----:R-:W4:Y:S02]  /*0660*/  LDG.E R6, desc[UR18][R6.64] ;  /* 0x0000001206067981 */ /* 0x001f24000c1e1900 */
[----:B---3--:R-:W-:Y:S02]  /*0670*/  IMAD.WIDE.U32 R4, R3, 0x4, R4 ;  /* 0x0000000403047825 */ /* 0x008fe400078e0004 */
[----:B------:R-:W3:Y:S02]  /*0680*/  LDG.E R17, desc[UR18][R8.64] ;  /* 0x0000001208117981 */ /* 0x000ee4000c1e1900 */
[----:B------:R-:W-:Y:S01]  /*0690*/  IMAD.X R3, RZ, RZ, RZ, P0 ;  /* 0x000000ffff037224 */ /* 0x000fe200000e06ff */
[C---:B--2---:R-:W-:Y:S01]  /*06a0*/  LEA R2, P0, R10.reuse, UR6, 0x2 ;  /* 0x000000060a027c11 */ /* 0x044fe2000f8010ff */
[----:B------:R-:W4:Y:S03]  /*06b0*/  LDG.E R5, desc[UR18][R4.64] ;  /* 0x0000001204057981 */ /* 0x000f26000c1e1900 */
[----:B------:R-:W-:Y:S01]  /*06c0*/  LEA.HI.X R3, R10, UR7, R3, 0x2, P0 ;  /* 0x000000070a037c11 */ /* 0x000fe200080f1403 */
[----:B------:R-:W-:-:S04]  /*06d0*/  IMAD.WIDE R10, R11, 0x4, R8 ;  /* 0x000000040b0a7825 */ /* 0x000fc800078e0208 */
[----:B------:R-:W3:Y:S01]  /*06e0*/  LDG.E R16, desc[UR18][R2.64+0x4] ;  /* 0x0000041202107981 */ /* 0x000ee2000c1e1900 */
[----:B------:R-:W-:-:S03]  /*06f0*/  IMAD.WIDE R14, R15, 0x4, R10 ;  /* 0x000000040f0e7825 */ /* 0x000fc600078e020a */
[----:B------:R-:W2:Y:S04]  /*0700*/  LDG.E R19, desc[UR18][R10.64] ;  /* 0x000000120a137981 */ /* 0x000ea8000c1e1900 */
[----:B------:R-:W2:Y:S04]  /*0710*/  LDG.E R18, desc[UR18][R2.64+0x8] ;  /* 0x0000081202127981 */ /* 0x000ea8000c1e1900 */
[----:B------:R-:W5:Y:S04]  /*0720*/  LDG.E R20, desc[UR18][R2.64+0xc] ;  /* 0x00000c1202147981 */ /* 0x000f68000c1e1900 */
[----:B------:R-:W5:Y:S01]  /*0730*/  LDG.E R14, desc[UR18][R14.64] ;  /* 0x000000120e0e7981 */ /* 0x000f62000c1e1900 */
[----:B------:R-:W-:Y:S01]  /*0740*/  UIADD3 UR4, UPT, UPT, UR4, 0x4, URZ ;  /* 0x0000000404047890 */ /* 0x000fe2000fffe0ff */
[----:B----4-:R-:W-:-:S04]  /*0750*/  FFMA R5, R5, R6, R12 ;  /* 0x0000000605057223 */ /* 0x010fc8000000000c */
[----:B---3--:R-:W-:-:S04]  /*0760*/  FFMA R5, R16, R17, R5 ;  /* 0x0000001110057223 */ /* 0x008fc80000000005 */
[----:B--2---:R-:W-:-:S04]  /*0770*/  FFMA R5, R18, R19, R5 ;  /* 0x0000001312057223 */ /* 0x004fc80000000005 */
[----:B-----5:R-:W-:-:S07]  /*0780*/  FFMA R12, R20, R14, R5 ;  /* 0x0000000e140c7223 */ /* 0x020fce0000000005 */
.L_x_6:
[----:B------:R-:W-:Y:S05]  /*0790*/  BRA.U !UP1, `(.L_x_5) ;  /* 0x0000000109b07547 */ /* 0x000fea000b800000 */
[----:B------:R-:W-:Y:S01]  /*07a0*/  UISETP.NE.AND UP0, UPT, UR5, 0x1, UPT ;  /* 0x000000010500788c */ /* 0x000fe2000bf05270 */
[----:B------:R-:W-:Y:S01]  /*07b0*/  MOV R7, UR4 ;  /* 0x0000000400077c02 */ /* 0x000fe20008000f00 */
[----:B------:R-:W-:Y:S02]  /*07c0*/  ULOP3.LUT UR5, UR20, 0x1, URZ, 0xc0, !UPT ;  /* 0x0000000114057892 */ /* 0x000fe4000f8ec0ff */
[----:B------:R-:W-:Y:S02]  /*07d0*/  MOV R15, UR20 ;  /* 0x00000014000f7c02 */ /* 0x000fe40008000f00 */
[----:B------:R-:W-:Y:S01]  /*07e0*/  UISETP.NE.U32.AND UP1, UPT, UR5, 0x1, UPT ;  /* 0x000000010500788c */ /* 0x000fe2000bf25070 */
[----:B------:R-:W-:-:S04]  /*07f0*/  PLOP3.LUT P1, PT, PT, PT, UP0, 0x80, 0x8 ;  /* 0x000000000008781c */ /* 0x000fc80003f2f008 */
[----:B------:R-:W1:Y:S01]  /*0800*/  @UP0 LDCU.64 UR6, c[0x0][0x388] ;  /* 0x00007100ff0607ac */ /* 0x000e620008000a00 */
[----:B------:R-:W-:Y:S01]  /*0810*/  PLOP3.LUT P0, PT, PT, PT, UP1, 0x80, 0x8 ;  /* 0x000000000008781c */ /* 0x000fe20003f0f018 */
[----:B------:R-:W2:Y:S01]  /*0820*/  @UP0 LDCU.64 UR8, c[0x0][0x390] ;  /* 0x00007200ff0807ac */ /* 0x000ea20008000a00 */
[----:B------:R-:W3:Y:S06]  /*0830*/  @UP0 LDCU.64 UR10, c[0x0][0x388] ;  /* 0x00007100ff0a07ac */ /* 0x000eec0008000a00 */
[C---:B------:R-:W-:Y:S02]  /*0840*/  @P1 IADD3 R3, PT, PT, R13.reuse, UR4, RZ ;  /* 0x000000040d031c10 */ /* 0x040fe4000fffe0ff */
[----:B------:R-:W-:Y:S01]  /*0850*/  @P1 IADD3 R6, P2, PT, R13, UR4, RZ ;  /* 0x000000040d061c10 */ /* 0x000fe2000ff5e0ff */
[----:B------:R-:W4:Y:S01]  /*0860*/  @!UP1 LDCU.64 UR12, c[0x0][0x388] ;  /* 0x00007100ff0c97ac */ /* 0x000f220008000a00 */
[----:B------:R-:W-:Y:S01]  /*0870*/  @UP0 UIADD3 UR4, UPT, UPT, UR4, 0x2, URZ ;  /* 0x0000000204040890 */ /* 0x000fe2000fffe0ff */
[----:B-1----:R-:W-:-:S02]  /*0880*/  MOV R10, UR6 ;  /* 0x00000006000a7c02 */ /* 0x002fc40008000f00 */
[----:B------:R-:W-:Y:S01]  /*0890*/  MOV R11, UR7 ;  /* 0x00000007000b7c02 */ /* 0x000fe20008000f00 */
[----:B------:R-:W1:Y:S01]  /*08a0*/  @!UP1 LDCU.64 UR6, c[0x0][0x390] ;  /* 0x00007200ff0697ac */ /* 0x000e620008000a00 */
[----:B--2---:R-:W-:Y:S02]  /*08b0*/  MOV R4, UR8 ;  /* 0x0000000800047c02 */ /* 0x004fe40008000f00 */
[----:B------:R-:W-:Y:S01]  /*08c0*/  MOV R5, UR9 ;  /* 0x0000000900057c02 */ /* 0x000fe20008000f00 */
[----:B------:R-:W-:-:S04]  /*08d0*/  @P1 IMAD.WIDE.U32 R10, R3, 0x4, R10 ;  /* 0x00000004030a1825 */ /* 0x000fc800078e000a */
[----:B------:R-:W-:Y:S02]  /*08e0*/  @P1 IMAD R3, R7, UR20, R0 ;  /* 0x0000001407031c24 */ /* 0x000fe4000f8e0200 */
[----:B------:R-:W-:Y:S01]  /*08f0*/  @P1 IMAD.X R7, RZ, RZ, RZ, P2 ;  /* 0x000000ffff071224 */ /* 0x000fe200010e06ff */
[C---:B---3--:R-:W-:Y:S01]  /*0900*/  @P1 LEA R2, P2, R6.reuse, UR10, 0x2 ;  /* 0x0000000a06021c11 */ /* 0x048fe2000f8410ff */
[----:B------:R-:W-:Y:S01]  /*0910*/  @P1 IMAD.WIDE R4, R3, 0x4, R4 ;  /* 0x0000000403041825 */ /* 0x000fe200078e0204 */
[----:B------:R-:W-:Y:S01]  /*0920*/  MOV R19, UR4 ;  /* 0x0000000400137c02 */ /* 0x000fe20008000f00 */
[----:B0-----:R-:W2:Y:S01]  /*0930*/  @P1 LDG.E R11, desc[UR18][R10.64] ;  /* 0x000000120a0b1981 */ /* 0x001ea2000c1e1900 */
[----:B------:R-:W-:Y:S02]  /*0940*/  @P1 LEA.HI.X R3, R6, UR11, R7, 0x2, P2 ;  /* 0x0000000b06031c11 */ /* 0x000fe400090f1407 */
[----:B----4-:R-:W-:Y:S01]  /*0950*/  MOV R6, UR12 ;  /* 0x0000000c00067c02 */ /* 0x010fe20008000f00 */
[----:B------:R-:W-:Y:S01]  /*0960*/  @P1 IMAD.WIDE R14, R15, 0x4, R4 ;  /* 0x000000040f0e1825 */ /* 0x000fe200078e0204 */
[----:B------:R-:W-:Y:S01]  /*0970*/  MOV R7, UR13 ;  /* 0x0000000d00077c02 */ /* 0x000fe20008000f00 */
[----:B------:R-:W2:Y:S01]  /*0980*/  @P1 LDG.E R4, desc[UR18][R4.64] ;  /* 0x0000001204041981 */ /* 0x000ea2000c1e1900 */
[----:B------:R-:W-:Y:S01]  /*0990*/  @!P0 IADD3 R17, PT, PT, R13, UR4, RZ ;  /* 0x000000040d118c10 */ /* 0x000fe2000fffe0ff */
[----:B------:R-:W-:Y:S01]  /*09a0*/  @!P0 IMAD R19, R19, UR20, R0 ;  /* 0x0000001413138c24 */ /* 0x000fe2000f8e0200 */
[----:B-1----:R-:W-:Y:S01]  /*09b0*/  MOV R8, UR6 ;  /* 0x0000000600087c02 */ /* 0x002fe20008000f00 */
[----:B------:R-:W3:Y:S01]  /*09c0*/  @P1 LDG.E R14, desc[UR18][R14.64] ;  /* 0x000000120e0e1981 */ /* 0x000ee2000c1e1900 */
[----:B------:R-:W-:Y:S01]  /*09d0*/  MOV R9, UR7 ;  /* 0x0000000700097c02 */ /* 0x000fe20008000f00 */
[----:B------:R-:W-:-:S02]  /*09e0*/  @!P0 IMAD.WIDE.U32 R6, R17, 0x4, R6 ;  /* 0x0000000411068825 */ /* 0x000fc400078e0006 */
[----:B------:R-:W3:Y:S02]  /*09f0*/  @P1 LDG.E R2, desc[UR18][R2.64+0x4] ;  /* 0x0000041202021981 */ /* 0x000ee4000c1e1900 */
[----:B------:R-:W-:Y:S02]  /*0a00*/  @!P0 IMAD.WIDE R8, R19, 0x4, R8 ;  /* 0x0000000413088825 */ /* 0x000fe400078e0208 */
[----:B------:R-:W4:Y:S04]  /*0a10*/  @!P0 LDG.E R7, desc[UR18][R6.64] ;  /* 0x0000001206078981 */ /* 0x000f28000c1e1900 */
[----:B------:R-:W4:Y:S01]  /*0a20*/  @!P0 LDG.E R8, desc[UR18][R8.64] ;  /* 0x0000001208088981 */ /* 0x000f22000c1e1900 */
[----:B--2---:R-:W-:-:S04]  /*0a30*/  @P1 FFMA R11, R11, R4, R12 ;  /* 0x000000040b0b1223 */ /* 0x004fc8000000000c */
[----:B---3--:R-:W-:-:S04]  /*0a40*/  @P1 FFMA R12, R2, R14, R11 ;  /* 0x0000000e020c1223 */ /* 0x008fc8000000000b */
[----:B----4-:R-:W-:-:S07]  /*0a50*/  @!P0 FFMA R12, R7, R8, R12 ;  /* 0x00000008070c8223 */ /* 0x010fce000000000c */
.L_x_5:
[----:B------:R-:W1:Y:S01]  /*0a60*/  LDC.64 R2, c[0x0][0x398] ;  /* 0x0000e600ff027b82 */ /* 0x000e620000000a00 */
[----:B------:R-:W-:-:S05]  /*0a70*/  IADD3 R13, PT, PT, R0, R13, RZ ;  /* 0x0000000d000d7210 */ /* 0x000fca0007ffe0ff */
[----:B-1----:R-:W-:-:S05]  /*0a80*/  IMAD.WIDE R2, R13, 0x4, R2 ;  /* 0x000000040d027825 */ /* 0x002fca00078e0202 */
[----:B0-----:R-:W2:Y:S02]  /*0a90*/  LDG.E R5, desc[UR18][R2.64] ;  /* 0x0000001202057981 */ /* 0x001ea4000c1e1900 */
[----:B--2---:R-:W-:-:S05]  /*0aa0*/  FADD R5, R5, R12 ;  /* 0x0000000c05057221 */ /* 0x004fca0000000000 */
[----:B------:R-:W-:Y:S01]  /*0ab0*/  STG.E desc[UR18][R2.64], R5 ;  /* 0x0000000502007986 */ /* 0x000fe2000c101912 */
[----:B------:R-:W-:Y:S05]  /*0ac0*/  EXIT ;  /* 0x000000000000794d */ /* 0x000fea0003800000 */
.L_x_7:
        /* <DEDUP_REMOVED lines=11> */
.L_x_14:


//--------------------- .text._Z7matmul1iPKfS0_Pf --------------------------
	.section	.text._Z7matmul1iPKfS0_Pf,"ax",@progbits
	.align	128
        .global         _Z7matmul1iPKfS0_Pf
        .type           _Z7matmul1iPKfS0_Pf,@function
        .size           _Z7matmul1iPKfS0_Pf,(.L_x_15 - _Z7matmul1iPKfS0_Pf)
        .other          _Z7matmul1iPKfS0_Pf,@"STO_CUDA_ENTRY STV_DEFAULT"
_Z7matmul1iPKfS0_Pf:
.text._Z7matmul1iPKfS0_Pf:
[----:B------:R-:W-:Y:S01]  /*0000*/  LDC R1, c[0x0][0x37c] ;  /* 0x0000df00ff017b82 */ /* 0x000fe20000000800 */
[----:B------:R-:W0:Y:S07]  /*0010*/  S2R R3, SR_TID.X ;  /* 0x0000000000037919 */ /* 0x000e2e0000002100 */
[----:B------:R-:W1:Y:S01]  /*0020*/  S2UR UR4, SR_CTAID.Y ;  /* 0x00000000000479c3 */ /* 0x000e620000002600 */
[----:B------:R-:W2:Y:S07]  /*0030*/  S2R R9, SR_TID.Y ;  /* 0x0000000000097919 */ /* 0x000eae0000002200 */
[----:B------:R-:W0:Y:S08]  /*0040*/  S2UR UR6, SR_CTAID.X ;  /* 0x00000000000679c3 */ /* 0x000e300000002500 */
[----:B------:R-:W0:Y:S01]  /*0050*/  LDC R4, c[0x0][0x360] ;  /* 0x0000d800ff047b82 */ /* 0x000e220000000800 */
[----:B------:R-:W1:Y:S07]  /*0060*/  LDCU UR5, c[0x0][0x364] ;  /* 0x00006c80ff0577ac */ /* 0x000e6e0008000800 */
[----:B------:R-:W3:Y:S01]  /*0070*/  LDC R0, c[0x0][0x380] ;  /* 0x0000e000ff007b82 */ /* 0x000ee20000000800 */
[----:B-1----:R-:W-:Y:S01]  /*0080*/  UIMAD UR4, UR4, UR5, URZ ;  /* 0x00000005040472a4 */ /* 0x002fe2000f8e02ff */
[----:B0-----:R-:W-:-:S05]  /*0090*/  IMAD R4, R4, UR6, R3 ;  /* 0x0000000604047c24 */ /* 0x001fca000f8e0203 */
[----:B--2---:R-:W-:-:S04]  /*00a0*/  IADD3 R3, PT, PT, R9, UR4, RZ ;  /* 0x0000000409037c10 */ /* 0x004fc8000fffe0ff */
[----:B------:R-:W-:-:S04]  /*00b0*/  VIMNMX R5, PT, PT, R4, R3, !PT ;  /* 0x0000000304057248 */ /* 0x000fc80007fe0100 */
[----:B---3--:R-:W-:-:S13]  /*00c0*/  ISETP.GE.AND P0, PT, R5, R0, PT ;  /* 0x000000000500720c */ /* 0x008fda0003f06270 */
[----:B------:R-:W-:Y:S05]  /*00d0*/  @P0 EXIT ;  /* 0x000000000000094d */ /* 0x000fea0003800000 */
[C---:B------:R-:W-:Y:S01]  /*00e0*/  ISETP.GE.U32.AND P1, PT, R0.reuse, 0x8, PT ;  /* 0x000000080000780c */ /* 0x040fe20003f26070 */
[----:B------:R-:W0:Y:S01]  /*00f0*/  LDCU.64 UR8, c[0x0][0x358] ;  /* 0x00006b00ff0877ac */ /* 0x000e220008000a00 */
[----:B------:R-:W-:Y:S01]  /*0100*/  LOP3.LUT R2, R0, 0x7, RZ, 0xc0, !PT ;  /* 0x0000000700027812 */ /* 0x000fe200078ec0ff */
[----:B------:R-:W-:Y:S02]  /*0110*/  HFMA2 R10, -RZ, RZ, 0, 0 ;  /* 0x00000000ff0a7431 */ /* 0x000fe400000001ff */
[----:B------:R-:W-:Y:S01]  /*0120*/  IMAD R4, R4, R0, RZ ;  /* 0x0000000004047224 */ /* 0x000fe200078e02ff */
[----:B------:R-:W-:Y:S02]  /*0130*/  MOV R7, RZ ;  /* 0x000000ff00077202 */ /* 0x000fe40000000f00 */
[----:B------:R-:W-:-:S05]  /*0140*/  ISETP.NE.AND P0, PT, R2, RZ, PT ;  /* 0x000000ff0200720c */ /* 0x000fca0003f05270 */
[----:B------:R-:W-:Y:S08]  /*0150*/  @!P1 BRA `(.L_x_8) ;  /* 0x0000000000fc9947 */ /* 0x000ff00003800000 */
[----:B------:R-:W1:Y:S01]  /*0160*/  LDCU.64 UR6, c[0x0][0x388] ;  /* 0x00007100ff0677ac */ /* 0x000e620008000a00 */
[C---:B------:R-:W-:Y:S01]  /*0170*/  LOP3.LUT R7, R0.reuse, 0x7ffffff8, RZ, 0xc0, !PT ;  /* 0x7ffffff800077812 */ /* 0x040fe200078ec0ff */
[C-C-:B------:R-:W-:Y:S01]  /*0180*/  IMAD R11, R0.reuse, 0x3, R3.reuse ;  /* 0x00000003000b7824 */ /* 0x140fe200078e0203 */
[CC--:B------:R-:W-:Y:S01]  /*0190*/  LEA R5, R0.reuse, R3.reuse, 0x1 ;  /* 0x0000000300057211 */ /* 0x0c0fe200078e08ff */
[C-C-:B------:R-:W-:Y:S01]  /*01a0*/  IMAD R15, R0.reuse, 0x5, R3.reuse ;  /* 0x00000005000f7824 */ /* 0x140fe200078e0203 */
[CC--:B------:R-:W-:Y:S01]  /*01b0*/  LEA R13, R0.reuse, R3.reuse, 0x2 ;  /* 0x00000003000d7211 */ /* 0x0c0fe200078e10ff */
[C-C-:B------:R-:W-:Y:S01]  /*01c0*/  IMAD R17, R0.reuse, 0x6, R3.reuse ;  /* 0x0000000600117824 */ /* 0x140fe200078e0203 */
[----:B------:R-:W-:Y:S01]  /*01d0*/  MOV R10, RZ ;  /* 0x000000ff000a7202 */ /* 0x000fe20000000f00 */
[----:B------:R-:W-:Y:S01]  /*01e0*/  IMAD R25, R0, 0x7, R3 ;  /* 0x0000000700197824 */ /* 0x000fe200078e0203 */
[----:B------:R-:W-:Y:S02]  /*01f0*/  MOV R8, R4 ;  /* 0x0000000400087202 */ /* 0x000fe40000000f00 */
[----:B------:R-:W-:-:S02]  /*0200*/  MOV R29, R3 ;  /* 0x00000003001d7202 */ /* 0x000fc40000000f00 */
[----:B------:R-:W-:Y:S02]  /*0210*/  IADD3 R6, PT, PT, -R7, RZ, RZ ;  /* 0x000000ff07067210 */ /* 0x000fe40007ffe1ff */
[----:B------:R-:W-:Y:S01]  /*0220*/  IADD3 R9, PT, PT, R0, UR4, R9 ;  /* 0x0000000400097c10 */ /* 0x000fe2000fffe009 */
[----:B-1----:R-:W-:-:S04]  /*0230*/  UIADD3 UR5, UP0, UPT, UR6, 0x10, URZ ;  /* 0x0000001006057890 */ /* 0x002fc8000ff1e0ff */
[----:B------:R-:W-:-:S12]  /*0240*/  UIADD3.X UR4, UPT, UPT, URZ, UR7, URZ, UP0, !UPT ;  /* 0x00000007ff047290 */ /* 0x000fd800087fe4ff */
.L_x_9:
[----:B------:R-:W1:Y:S01]  /*0250*/  LDC.64 R18, c[0x0][0x390] ;  /* 0x0000e400ff127b82 */ /* 0x000e620000000a00 */
[----:B------:R-:W-:Y:S02]  /*0260*/  MOV R20, UR5 ;  /* 0x0000000500147c02 */ /* 0x000fe40008000f00 */
[----:B------:R-:W-:-:S03]  /*0270*/  MOV R21, UR4 ;  /* 0x0000000400157c02 */ /* 0x000fc60008000f00 */
[----:B------:R-:W-:-:S05]  /*0280*/  IMAD.WIDE R20, R8, 0x4, R20 ;  /* 0x0000000408147825 */ /* 0x000fca00078e0214 */
[----:B0-----:R-:W2:Y:S04]  /*0290*/  LDG.E R12, desc[UR8][R20.64+-0x10] ;  /* 0xfffff008140c7981 */ /* 0x001ea8000c1e1900 */
[----:B------:R-:W3:Y:S04]  /*02a0*/  LDG.E R14, desc[UR8][R20.64+-0xc] ;  /* 0xfffff408140e7981 */ /* 0x000ee8000c1e1900 */
[----:B------:R-:W4:Y:S01]  /*02b0*/  LDG.E R28, desc[UR8][R20.64+-0x8] ;  /* 0xfffff808141c7981 */ /* 0x000f22000c1e1900 */
[----:B-1----:R-:W-:-:S03]  /*02c0*/  IMAD.WIDE.U32 R22, R29, 0x4, R18 ;  /* 0x000000041d167825 */ /* 0x002fc600078e0012 */
[----:B------:R-:W5:Y:S04]  /*02d0*/  LDG.E R16, desc[UR8][R20.64+-0x4] ;  /* 0xfffffc0814107981 */ /* 0x000f68000c1e1900 */
[----:B------:R-:W2:Y:S01]  /*02e0*/  LDG.E R23, desc[UR8][R22.64] ;  /* 0x0000000816177981 */ /* 0x000ea2000c1e1900 */
[----:B------:R-:W-:-:S04]  /*02f0*/  IMAD.WIDE.U32 R26, R9, 0x4, R18 ;  /* 0x00000004091a7825 */ /* 0x000fc800078e0012 */
[----:B--2---:R-:W-:Y:S01]  /*0300*/  FFMA R10, R12, R23, R10 ;  /* 0x000000170c0a7223 */ /* 0x004fe2000000000a */
[--C-:B------:R-:W-:Y:S01]  /*0310*/  IMAD.WIDE.U32 R22, R5, 0x4, R18.reuse ;  /* 0x0000000405167825 */ /* 0x100fe200078e0012 */
[----:B------:R0:W3:Y:S05]  /*0320*/  LDG.E R12, desc[UR8][R26.64] ;  /* 0x000000081a0c7981 */ /* 0x0000ea000c1e1900 */
[----:B------:R-:W4:Y:S01]  /*0330*/  LDG.E R23, desc[UR8][R22.64] ;  /* 0x0000000816177981 */ /* 0x000f22000c1e1900 */
[----:B0-----:R-:W-:-:S05]  /*0340*/  IMAD.WIDE.U32 R26, R11, 0x4, R18 ;  /* 0x000000040b1a7825 */ /* 0x001fca00078e0012 */
[----:B------:R0:W5:Y:S02]  /*0350*/  LDG.E R24, desc[UR8][R26.64] ;  /* 0x000000081a187981 */ /* 0x000164000c1e1900 */
[----:B0-----:R-:W-:-:S04]  /*0360*/  IMAD.WIDE.U32 R26, R13, 0x4, R18 ;  /* 0x000000040d1a7825 */ /* 0x001fc800078e0012 */
[----:B---3--:R-:W-:Y:S02]  /*0370*/  FFMA R10, R14, R12, R10 ;  /* 0x0000000c0e0a7223 */ /* 0x008fe4000000000a */
[----:B------:R-:W2:Y:S02]  /*0380*/  LDG.E R14, desc[UR8][R20.64+0x4] ;  /* 0x00000408140e7981 */ /* 0x000ea4000c1e1900 */
[----:B----4-:R-:W-:Y:S01]  /*0390*/  FFMA R10, R28, R23, R10 ;  /* 0x000000171c0a7223 */ /* 0x010fe2000000000a */
[----:B------:R-:W-:Y:S01]  /*03a0*/  IMAD.WIDE.U32 R22, R15, 0x4, R18 ;  /* 0x000000040f167825 */ /* 0x000fe200078e0012 */
[----:B------:R-:W3:Y:S04]  /*03b0*/  LDG.E R12, desc[UR8][R20.64+0x8] ;  /* 0x00000808140c7981 */ /* 0x000ee8000c1e1900 */
[----:B------:R-:W4:Y:S01]  /*03c0*/  LDG.E R28, desc[UR8][R20.64+0xc] ;  /* 0x00000c08141c7981 */ /* 0x000f22000c1e1900 */
[----:B-----5:R-:W-:-:S03]  /*03d0*/  FFMA R10, R16, R24, R10 ;  /* 0x00000018100a7223 */ /* 0x020fc6000000000a */
[----:B------:R-:W2:Y:S04]  /*03e0*/  LDG.E R23, desc[UR8][R22.64] ;  /* 0x0000000816177981 */ /* 0x000ea8000c1e1900 */
[----:B------:R0:W5:Y:S04]  /*03f0*/  LDG.E R24, desc[UR8][R26.64] ;  /* 0x000000081a187981 */ /* 0x000168000c1e1900 */
[----:B------:R-:W5:Y:S01]  /*0400*/  LDG.E R16, desc[UR8][R20.64] ;  /* 0x0000000814107981 */ /* 0x000f62000c1e1900 */
[----:B0-----:R-:W-:-:S04]  /*0410*/  IMAD.WIDE.U32 R26, R17, 0x4, R18 ;  /* 0x00000004111a7825 */ /* 0x001fc800078e0012 */
[----:B------:R-:W-:Y:S02]  /*0420*/  IMAD.WIDE.U32 R18, R25, 0x4, R18 ;  /* 0x0000000419127825 */ /* 0x000fe400078e0012 */
[----:B------:R-:W3:Y:S04]  /*0430*/  LDG.E R27, desc[UR8][R26.64] ;  /* 0x000000081a1b7981 */ /* 0x000ee8000c1e1900 */
[----:B------:R-:W4:Y:S01]  /*0440*/  LDG.E R19, desc[UR8][R18.64] ;  /* 0x0000000812137981 */ /* 0x000f22000c1e1900 */
[----:B------:R-:W-:-:S04]  /*0450*/  IADD3 R6, PT, PT, R6, 0x8, RZ ;  /* 0x0000000806067810 */ /* 0x000fc80007ffe0ff */
[----:B------:R-:W-:Y:S02]  /*0460*/  ISETP.NE.AND P1, PT, R6, RZ, PT ;  /* 0x000000ff0600720c */ /* 0x000fe40003f25270 */
[C---:B------:R-:W-:Y:S02]  /*0470*/  LEA R9, R0.reuse, R9, 0x3 ;  /* 0x0000000900097211 */ /* 0x040fe400078e18ff */
[C---:B------:R-:W-:Y:S02]  /*0480*/  LEA R5, R0.reuse, R5, 0x3 ;  /* 0x0000000500057211 */ /* 0x040fe400078e18ff */
[C---:B------:R-:W-:Y:S02]  /*0490*/  LEA R11, R0.reuse, R11, 0x3 ;  /* 0x0000000b000b7211 */ /* 0x040fe400078e18ff */
[C---:B------:R-:W-:Y:S02]  /*04a0*/  LEA R13, R0.reuse, R13, 0x3 ;  /* 0x0000000d000d7211 */ /* 0x040fe400078e18ff */
[----:B------:R-:W-:-:S02]  /*04b0*/  LEA R15, R0, R15, 0x3 ;  /* 0x0000000f000f7211 */ /* 0x000fc400078e18ff */
[C---:B------:R-:W-:Y:S02]  /*04c0*/  LEA R17, R0.reuse, R17, 0x3 ;  /* 0x0000001100117211 */ /* 0x040fe400078e18ff */
[C---:B------:R-:W-:Y:S02]  /*04d0*/  LEA R25, R0.reuse, R25, 0x3 ;  /* 0x0000001900197211 */ /* 0x040fe400078e18ff */
[----:B------:R-:W-:Y:S02]  /*04e0*/  LEA R29, R0, R29, 0x3 ;  /* 0x0000001d001d7211 */ /* 0x000fe400078e18ff */
[----:B------:R-:W-:Y:S01]  /*04f0*/  IADD3 R8, PT, PT, R8, 0x8, RZ ;  /* 0x0000000808087810 */ /* 0x000fe20007ffe0ff */
[----:B-----5:R-:W-:-:S04]  /*0500*/  FFMA R10, R16, R24, R10 ;  /* 0x00000018100a7223 */ /* 0x020fc8000000000a */
[----:B--2---:R-:W-:-:S04]  /*0510*/  FFMA R10, R14, R23, R10 ;  /* 0x000000170e0a7223 */ /* 0x004fc8000000000a */
[----:B---3--:R-:W-:-:S04]  /*0520*/  FFMA R10, R12, R27, R10 ;  /* 0x0000001b0c0a7223 */ /* 0x008fc8000000000a */
[----:B----4-:R-:W-:Y:S01]  /*0530*/  FFMA R10, R28, R19, R10 ;  /* 0x000000131c0a7223 */ /* 0x010fe2000000000a */
[----:B------:R-:W-:Y:S06]  /*0540*/  @P1 BRA `(.L_x_9) ;  /* 0xfffffffc00401947 */ /* 0x000fec000383ffff */
.L_x_8:
[----:B------:R-:W-:Y:S05]  /*0550*/  @!P0 BRA `(.L_x_10) ;  /* 0x0000000000e48947 */ /* 0x000fea0003800000 */
[----:B------:R-:W-:Y:S02]  /*0560*/  ISETP.GE.U32.AND P0, PT, R2, 0x4, PT ;  /* 0x000000040200780c */ /* 0x000fe40003f06070 */
[----:B------:R-:W-:-:S04]  /*0570*/  LOP3.LUT R6, R0, 0x3, RZ, 0xc0, !PT ;  /* 0x0000000300067812 */ /* 0x000fc800078ec0ff */
[----:B------:R-:W-:-:S07]  /*0580*/  ISETP.NE.AND P1, PT, R6, RZ, PT ;  /* 0x000000ff0600720c */ /* 0x000fce0003f25270 */
[----:B------:R-:W-:Y:S06]  /*0590*/  @!P0 BRA `(.L_x_11) ;  /* 0x0000000000648947 */ /* 0x000fec0003800000 */
[----:B------:R-:W1:Y:S01]  /*05a0*/  LDC.64 R8, c[0x0][0x390] ;  /* 0x0000e400ff087b82 */ /* 0x000e620000000a00 */
[----:B------:R-:W-:Y:S01]  /*05b0*/  IMAD R19, R7, R0, R3 ;  /* 0x0000000007137224 */ /* 0x000fe200078e0203 */
[----:B------:R-:W-:-:S04]  /*05c0*/  IADD3 R5, PT, PT, R4, R7, RZ ;  /* 0x0000000704057210 */ /* 0x000fc80007ffe0ff */
[-C--:B------:R-:W-:Y:S02]  /*05d0*/  IADD3 R17, PT, PT, R19, R0.reuse, RZ ;  /* 0x0000000013117210 */ /* 0x080fe40007ffe0ff */
[----:B------:R-:W2:Y:S02]  /*05e0*/  LDC.64 R12, c[0x0][0x388] ;  /* 0x0000e200ff0c7b82 */ /* 0x000ea40000000a00 */
[----:B------:R-:W-:Y:S01]  /*05f0*/  IADD3 R11, PT, PT, R17, R0, RZ ;  /* 0x00000000110b7210 */ /* 0x000fe20007ffe0ff */
[----:B-1----:R-:W-:-:S04]  /*0600*/  IMAD.WIDE.U32 R18, R19, 0x4, R8 ;  /* 0x0000000413127825 */ /* 0x002fc800078e0008 */
[----:B------:R-:W-:Y:S02]  /*0610*/  IMAD.WIDE.U32 R16, R17, 0x4, R8 ;  /* 0x0000000411107825 */ /* 0x000fe400078e0008 */
[----:B0-----:R-:W3:Y:S02]  /*0620*/  LDG.E R18, desc[UR8][R18.64] ;  /* 0x0000000812127981 */ /* 0x001ee4000c1e1900 */
[----:B--2---:R-:W-:Y:S02]  /*0630*/  IMAD.WIDE R12, R5, 0x4, R12 ;  /* 0x00000004050c7825 */ /* 0x004fe400078e020c */
[----:B------:R-:W2:Y:S02]  /*0640*/  LDG.E R16, desc[UR8][R16.64] ;  /* 0x0000000810107981 */ /* 0x000ea4000c1e1900 */
[C-C-:B------:R-:W-:Y:S01]  /*0650*/  IMAD.WIDE.U32 R14, R11.reuse, 0x4, R8.reuse ;  /* 0x000000040b0e7825 */ /* 0x140fe200078e0008 */
[----:B------:R-:W-:Y:S01]  /*0660*/  IADD3 R11, PT, PT, R11, R0, RZ ;  /* 0x000000000b0b7210 */ /* 0x000fe20007ffe0ff */
[----:B------:R-:W3:Y:S04]  /*0670*/  LDG.E R5, desc[UR8][R12.64] ;  /* 0x000000080c057981 */ /* 0x000ee8000c1e1900 */
[----:B------:R-:W2:Y:S01]  /*0680*/  LDG.E R2, desc[UR8][R12.64+0x4] ;  /* 0x000004080c027981 */ /* 0x000ea2000c1e1900 */
[----:B------:R-:W-:-:S03]  /*0690*/  IMAD.WIDE.U32 R8, R11, 0x4, R8 ;  /* 0x000000040b087825 */ /* 0x000fc600078e0008 */
[----:B------:R-:W4:Y:S04]  /*06a0*/  LDG.E R14, desc[UR8][R14.64] ;  /* 0x000000080e0e7981 */ /* 0x000f28000c1e1900 */
[----:B------:R-:W4:Y:S04]  /*06b0*/  LDG.E R11, desc[UR8][R12.64+0x8] ;  /* 0x000008080c0b7981 */ /* 0x000f28000c1e1900 */
[----:B------:R-:W5:Y:S04]  /*06c0*/  LDG.E R21, desc[UR8][R12.64+0xc] ;  /* 0x00000c080c157981 */ /* 0x000f68000c1e1900 */
[----:B------:R-:W5:Y:S01]  /*06d0*/  LDG.E R8, desc[UR8][R8.64] ;  /* 0x0000000808087981 */ /* 0x000f62000c1e1900 */
[----:B------:R-:W-:Y:S01]  /*06e0*/  IADD3 R7, PT, PT, R7, 0x4, RZ ;  /* 0x0000000407077810 */ /* 0x000fe20007ffe0ff */
[----:B---3--:R-:W-:-:S04]  /*06f0*/  FFMA R5, R5, R18, R10 ;  /* 0x0000001205057223 */ /* 0x008fc8000000000a */
[----:B--2---:R-:W-:-:S04]  /*0700*/  FFMA R2, R2, R16, R5 ;  /* 0x0000001002027223 */ /* 0x004fc80000000005 */
[----:B----4-:R-:W-:-:S04]  /*0710*/  FFMA R2, R11, R14, R2 ;  /* 0x0000000e0b027223 */ /* 0x010fc80000000002 */
[----:B-----5:R-:W-:-:S07]  /*0720*/  FFMA R10, R21, R8, R2 ;  /* 0x00000008150a7223 */ /* 0x020fce0000000002 */
.L_x_11:
[----:B------:R-:W-:Y:S05]  /*0730*/  @!P1 BRA `(.L_x_10) ;  /* 0x00000000006c9947 */ /* 0x000fea0003800000 */
[----:B------:R-:W-:Y:S02]  /*0740*/  ISETP.NE.AND P0, PT, R6, 0x1, PT ;  /* 0x000000010600780c */ /* 0x000fe40003f05270 */
[----:B------:R-:W-:-:S04]  /*0750*/  LOP3.LUT R2, R0, 0x1, RZ, 0xc0, !PT ;  /* 0x0000000100027812 */ /* 0x000fc800078ec0ff */
[----:B------:R-:W-:-:S07]  /*0760*/  ISETP.NE.U32.AND P1, PT, R2, 0x1, PT ;  /* 0x000000010200780c */ /* 0x000fce0003f25070 */
[----:B------:R-:W1:Y:S01]  /*0770*/  @P0 LDC.64 R18, c[0x0][0x390] ;  /* 0x0000e400ff120b82 */ /* 0x000e620000000a00 */
[CC--:B------:R-:W-:Y:S01]  /*0780*/  @P0 IMAD R17, R7.reuse, R0.reuse, R3 ;  /* 0x0000000007110224 */ /* 0x0c0fe200078e0203 */
[----:B------:R-:W-:Y:S02]  /*0790*/  @P0 IADD3 R5, PT, PT, R4, R7, RZ ;  /* 0x0000000704050210 */ /* 0x000fe40007ffe0ff */
[----:B------:R-:W-:Y:S02]  /*07a0*/  @P0 IADD3 R7, PT, PT, R7, 0x2, RZ ;  /* 0x0000000207070810 */ /* 0x000fe40007ffe0ff */
[C---:B------:R-:W-:Y:S02]  /*07b0*/  @P0 IADD3 R11, PT, PT, R17.reuse, R0, RZ ;  /* 0x00000000110b0210 */ /* 0x040fe40007ffe0ff */
[----:B------:R-:W2:Y:S08]  /*07c0*/  @P0 LDC.64 R8, c[0x0][0x388] ;  /* 0x0000e200ff080b82 */ /* 0x000eb00000000a00 */
[----:B------:R-:W3:Y:S08]  /*07d0*/  @!P1 LDC.64 R14, c[0x0][0x388] ;  /* 0x0000e200ff0e9b82 */ /* 0x000ef00000000a00 */
[----:B------:R-:W4:Y:S01]  /*07e0*/  @!P1 LDC.64 R12, c[0x0][0x390] ;  /* 0x0000e400ff0c9b82 */ /* 0x000f220000000a00 */
[----:B-1----:R-:W-:-:S04]  /*07f0*/  @P0 IMAD.WIDE.U32 R16, R17, 0x4, R18 ;  /* 0x0000000411100825 */ /* 0x002fc800078e0012 */
[----:B------:R-:W-:Y:S02]  /*0800*/  @P0 IMAD.WIDE.U32 R18, R11, 0x4, R18 ;  /* 0x000000040b120825 */ /* 0x000fe400078e0012 */
[----:B0-----:R-:W5:Y:S02]  /*0810*/  @P0 LDG.E R16, desc[UR8][R16.64] ;  /* 0x0000000810100981 */ /* 0x001f64000c1e1900 */
[----:B--2---:R-:W-:Y:S01]  /*0820*/  @P0 IMAD.WIDE R8, R5, 0x4, R8 ;  /* 0x0000000405080825 */ /* 0x004fe200078e0208 */
[----:B------:R-:W-:Y:S01]  /*0830*/  @!P1 IADD3 R5, PT, PT, R4, R7, RZ ;  /* 0x0000000704059210 */ /* 0x000fe20007ffe0ff */
[----:B------:R-:W2:Y:S02]  /*0840*/  @P0 LDG.E R18, desc[UR8][R18.64] ;  /* 0x0000000812120981 */ /* 0x000ea4000c1e1900 */
[----:B------:R-:W-:Y:S02]  /*0850*/  @!P1 IMAD R7, R7, R0, R3 ;  /* 0x0000000007079224 */ /* 0x000fe400078e0203 */
[----:B------:R-:W5:Y:S01]  /*0860*/  @P0 LDG.E R11, desc[UR8][R8.64] ;  /* 0x00000008080b0981 */ /* 0x000f62000c1e1900 */
[----:B---3--:R-:W-:-:S03]  /*0870*/  @!P1 IMAD.WIDE R14, R5, 0x4, R14 ;  /* 0x00000004050e9825 */ /* 0x008fc600078e020e */
[----:B------:R-:W2:Y:S04]  /*0880*/  @P0 LDG.E R0, desc[UR8][R8.64+0x4] ;  /* 0x0000040808000981 */ /* 0x000ea8000c1e1900 */
[----:B------:R-:W3:Y:S01]  /*0890*/  @!P1 LDG.E R15, desc[UR8][R14.64] ;  /* 0x000000080e0f9981 */ /* 0x000ee2000c1e1900 */
[----:B----4-:R-:W-:-:S06]  /*08a0*/  @!P1 IMAD.WIDE.U32 R12, R7, 0x4, R12 ;  /* 0x00000004070c9825 */ /* 0x010fcc00078e000c */
[----:B------:R-:W3:Y:S01]  /*08b0*/  @!P1 LDG.E R12, desc[UR8][R12.64] ;  /* 0x000000080c0c9981 */ /* 0x000ee2000c1e1900 */
[----:B-----5:R-:W-:-:S04]  /*08c0*/  @P0 FFMA R11, R11, R16, R10 ;  /* 0x000000100b0b0223 */ /* 0x020fc8000000000a */
[----:B--2---:R-:W-:-:S04]  /*08d0*/  @P0 FFMA R10, R0, R18, R11 ;  /* 0x00000012000a0223 */ /* 0x004fc8000000000b */
[----:B---3--:R-:W-:-:S07]  /*08e0*/  @!P1 FFMA R10, R15, R12, R10 ;  /* 0x0000000c0f0a9223 */ /* 0x008fce000000000a */
.L_x_10:
[----:B------:R-:W1:Y:S01]  /*08f0*/  LDC.64 R6, c[0x0][0x398] ;  /* 0x0000e600ff067b82 */ /* 0x000e620000000a00 */
[----:B------:R-:W-:-:S05]  /*0900*/  IADD3 R3, PT, PT, R3, R4, RZ ;  /* 0x0000000403037210 */ /* 0x000fca0007ffe0ff */
[----:B-1----:R-:W-:-:S05]  /*0910*/  IMAD.WIDE R2, R3, 0x4, R6 ;  /* 0x0000000403027825 */ /* 0x002fca00078e0206 */
[----:B0-----:R-:W2:Y:S02]  /*0920*/  LDG.E R5, desc[UR8][R2.64] ;  /* 0x0000000802057981 */ /* 0x001ea4000c1e1900 */
[----:B--2---:R-:W-:-:S05]  /*0930*/  FADD R5, R5, R10 ;  /* 0x0000000a05057221 */ /* 0x004fca0000000000 */
[----:B------:R-:W-:Y:S01]  /*0940*/  STG.E desc[UR8][R2.64], R5 ;  /* 0x0000000502007986 */ /* 0x000fe2000c101908 */
[----:B------:R-:W-:Y:S05]  /*0950*/  EXIT ;  /* 0x000000000000794d */ /* 0x000fea0003800000 */
.L_x_12:
        /* <DEDUP_REMOVED lines=10> */
.L_x_15:


//--------------------- .nv.shared._Z7matmul3iPKfS0_Pf --------------------------
	.section	.nv.shared._Z7matmul3iPKfS0_Pf,"aw",@nobits
	.sectionflags	@""
	.align	4
.nv.shared._Z7matmul3iPKfS0_Pf:
	.zero		9216


//--------------------- .nv.shared.reserved.0     --------------------------
	.section	.nv.shared.reserved.0,"aw",@nobits
	.weak		__nv_reservedSMEM_offset_0_alias
	.size		__nv_reservedSMEM_offset_0_alias, 0, 64
	.other		__nv_reservedSMEM_offset_0_alias,@"STO_CUDA_RESERVED_SHARED STV_DEFAULT"
__nv_reservedSMEM_offset_0_alias:
	.zero		0
	.zero		64


//--------------------- .nv.constant0._Z7matmul3iPKfS0_Pf --------------------------
	.section	.nv.constant0._Z7matmul3iPKfS0_Pf,"a",@progbits
	.sectionflags	@""
	.align	4
.nv.constant0._Z7matmul3iPKfS0_Pf:
	.zero		928


//--------------------- .nv.constant0._Z7matmul2iPKfS0_Pf --------------------------
	.section	.nv.constant0._Z7matmul2iPKfS0_Pf,"a",@progbits
	.sectionflags	@""
	.align	4
.nv.constant0._Z7matmul2iPKfS0_Pf:
	.zero		928


//--------------------- .nv.constant0._Z7matmul1iPKfS0_Pf --------------------------
	.section	.nv.constant0._Z7matmul1iPKfS0_Pf,"a",@progbits
	.sectionflags	@""
	.align	4
.nv.constant0._Z7matmul1iPKfS0_Pf:
	.zero		928


//--------------------- SYMBOLS --------------------------

	.type		.nv.reservedSmem.offset0,@object
	.size		.nv.reservedSmem.offset0,0x4
	.type		.nv.reservedSmem.cap,@object
	.size		.nv.reservedSmem.cap,0x4
